	.target	sm_90a

	.elftype	@"ET_EXEC"


//--------------------- .note.nv.tkinfo           --------------------------
	.section	.note.nv.tkinfo,"",@"SHT_NOTE"
	.sectionflags	@"SHF_NOTE_NV_TKINFO"
	.tkinfo
        /*0018*/ 	.word	0x00000002
        /*0030*/ 	.string	""
        /*0030*/ 	.string	"ptxas"
        /*0030*/ 	.string	"Cuda compilation tools, release 13.0, V13.0.88"
        /*0030*/ 	.string	"Build cuda_13.0.r13.0/compiler.36424714_0"
        /*0030*/ 	.string	"-arch sm_90a -m 64 "



//--------------------- .note.nv.cuinfo           --------------------------
	.section	.note.nv.cuinfo,"",@"SHT_NOTE"
	.sectionflags	@"SHF_NOTE_NV_CUINFO"
        /*0018*/ 	.short	0x0002
        /*001a*/ 	.short	0x005a
        /*001c*/ 	.short	0x0082
	.zero		2


//--------------------- .nv.info                  --------------------------
	.section	.nv.info,"",@"SHT_CUDA_INFO"
	.align	4


	//----- nvinfo : EIATTR_REGCOUNT
	.align		4
        /*0000*/ 	.byte	0x04, 0x2f
        /*0002*/ 	.short	(.L_12 - .L_11)
	.align		4
.L_11:
        /*0004*/ 	.word	index@(_ZN7cutlass13device_kernelINS_4gemm6kernel13GemmUniversalIN4cute5tupleIJiiiiEEENS1_10collective13CollectiveMmaINS1_37MainloopSm90TmaGmmaWarpSpecializedFP8ILi5ENS5_IJNS4_1CILi2EEESB_NSA_ILi1EEEEEENS1_35KernelTmaWarpSpecializedCooperativeEEENS5_IJNSA_ILi256EEESG_NSA_ILi64EEEEEENS_12float_e4m3_tENS5_IJlSC_lEEESJ_SK_NS4_8TiledMMAINS4_8MMA_AtomIJNS4_4SM904GMMA31MMA_64x256x32_F32E4M3E4M3_SS_TNILNSO_7ScaleInE1ELSQ_1EEEEEENS4_6LayoutINS5_IJSB_SC_SC_EEENS5_IJSC_NSA_ILi0EEESV_EEEEENS5_IJNS4_10UnderscoreESY_SY_EEEEENS4_23SM90_TMA_LOAD_MULTICASTENS4_14ComposedLayoutINS4_7SwizzleILi2ELi4ELi3EEENS4_18smem_ptr_flag_bitsILi8EEENST_INS5_IJNSA_ILi8EEESH_EEENS5_IJSH_SC_EEEEEEEvNS4_8identityES11_S1B_vS1C_EENS_8epilogue10collective6detail29Sm90TmaWarpSpecializedAdapterINS1F_15DefaultEpilogueISJ_SK_SK_NS1E_6thread17LinearCombinationISJ_Li1EffLNS1J_9ScaleType4KindE0ELNS_15FloatRoundStyleE2ESJ_EENS1_15EpilogueDefaultEEEEEvvEEEEvNT_6ParamsE)
        /*0008*/ 	.word	0x000000a8


	//----- nvinfo : EIATTR_FRAME_SIZE
	.align		4
.L_12:
        /*000c*/ 	.byte	0x04, 0x11
        /*000e*/ 	.short	(.L_14 - .L_13)
	.align		4
.L_13:
        /*0010*/ 	.word	index@(_ZN7cutlass13device_kernelINS_4gemm6kernel13GemmUniversalIN4cute5tupleIJiiiiEEENS1_10collective13CollectiveMmaINS1_37MainloopSm90TmaGmmaWarpSpecializedFP8ILi5ENS5_IJNS4_1CILi2EEESB_NSA_ILi1EEEEEENS1_35KernelTmaWarpSpecializedCooperativeEEENS5_IJNSA_ILi256EEESG_NSA_ILi64EEEEEENS_12float_e4m3_tENS5_IJlSC_lEEESJ_SK_NS4_8TiledMMAINS4_8MMA_AtomIJNS4_4SM904GMMA31MMA_64x256x32_F32E4M3E4M3_SS_TNILNSO_7ScaleInE1ELSQ_1EEEEEENS4_6LayoutINS5_IJSB_SC_SC_EEENS5_IJSC_NSA_ILi0EEESV_EEEEENS5_IJNS4_10UnderscoreESY_SY_EEEEENS4_23SM90_TMA_LOAD_MULTICASTENS4_14ComposedLayoutINS4_7SwizzleILi2ELi4ELi3EEENS4_18smem_ptr_flag_bitsILi8EEENST_INS5_IJNSA_ILi8EEESH_EEENS5_IJSH_SC_EEEEEEEvNS4_8identityES11_S1B_vS1C_EENS_8epilogue10collective6detail29Sm90TmaWarpSpecializedAdapterINS1F_15DefaultEpilogueISJ_SK_SK_NS1E_6thread17LinearCombinationISJ_Li1EffLNS1J_9ScaleType4KindE0ELNS_15FloatRoundStyleE2ESJ_EENS1_15EpilogueDefaultEEEEEvvEEEEvNT_6ParamsE)
        /*0014*/ 	.word	0x00000878


	//----- nvinfo : EIATTR_MIN_STACK_SIZE
	.align		4
.L_14:
        /*0018*/ 	.byte	0x04, 0x12
        /*001a*/ 	.short	(.L_16 - .L_15)
	.align		4
.L_15:
        /*001c*/ 	.word	index@(_ZN7cutlass13device_kernelINS_4gemm6kernel13GemmUniversalIN4cute5tupleIJiiiiEEENS1_10collective13CollectiveMmaINS1_37MainloopSm90TmaGmmaWarpSpecializedFP8ILi5ENS5_IJNS4_1CILi2EEESB_NSA_ILi1EEEEEENS1_35KernelTmaWarpSpecializedCooperativeEEENS5_IJNSA_ILi256EEESG_NSA_ILi64EEEEEENS_12float_e4m3_tENS5_IJlSC_lEEESJ_SK_NS4_8TiledMMAINS4_8MMA_AtomIJNS4_4SM904GMMA31MMA_64x256x32_F32E4M3E4M3_SS_TNILNSO_7ScaleInE1ELSQ_1EEEEEENS4_6LayoutINS5_IJSB_SC_SC_EEENS5_IJSC_NSA_ILi0EEESV_EEEEENS5_IJNS4_10UnderscoreESY_SY_EEEEENS4_23SM90_TMA_LOAD_MULTICASTENS4_14ComposedLayoutINS4_7SwizzleILi2ELi4ELi3EEENS4_18smem_ptr_flag_bitsILi8EEENST_INS5_IJNSA_ILi8EEESH_EEENS5_IJSH_SC_EEEEEEEvNS4_8identityES11_S1B_vS1C_EENS_8epilogue10collective6detail29Sm90TmaWarpSpecializedAdapterINS1F_15DefaultEpilogueISJ_SK_SK_NS1E_6thread17LinearCombinationISJ_Li1EffLNS1J_9ScaleType4KindE0ELNS_15FloatRoundStyleE2ESJ_EENS1_15EpilogueDefaultEEEEEvvEEEEvNT_6ParamsE)
        /*0020*/ 	.word	0x00000878
.L_16:


//--------------------- .nv.compat                --------------------------
	.section	.nv.compat,"",@"SHT_CUDA_COMPAT_INFO"
	.align	4
        /*0000*/ 	.byte	0x02, 0x09, 0x01, 0x00, 0x02, 0x02, 0x04, 0x00, 0x02, 0x05, 0x05, 0x00, 0x03, 0x07, 0x01, 0x01
        /*0010*/ 	.byte	0x02, 0x03, 0x01, 0x00, 0x02, 0x06, 0x01, 0x00, 0x04, 0x0b, 0x08, 0x00, 0x00, 0x00, 0x00, 0x00
        /*0020*/ 	.byte	0x00, 0x00, 0x00, 0x00


//--------------------- .nv.info._ZN7cutlass13device_kernelINS_4gemm6kernel13GemmUniversalIN4cute5tupleIJiiiiEEENS1_10collective13CollectiveMmaINS1_37MainloopSm90TmaGmmaWarpSpecializedFP8ILi5ENS5_IJNS4_1CILi2EEESB_NSA_ILi1EEEEEENS1_35KernelTmaWarpSpecializedCooperativeEEENS5_IJNSA_ILi256EEESG_NSA_ILi64EEEEEENS_12float_e4m3_tENS5_IJlSC_lEEESJ_SK_NS4_8TiledMMAINS4_8MMA_AtomIJNS4_4SM904GMMA31MMA_64x256x32_F32E4M3E4M3_SS_TNILNSO_7ScaleInE1ELSQ_1EEEEEENS4_6LayoutINS5_IJSB_SC_SC_EEENS5_IJSC_NSA_ILi0EEESV_EEEEENS5_IJNS4_10UnderscoreESY_SY_EEEEENS4_23SM90_TMA_LOAD_MULTICASTENS4_14ComposedLayoutINS4_7SwizzleILi2ELi4ELi3EEENS4_18smem_ptr_flag_bitsILi8EEENST_INS5_IJNSA_ILi8EEESH_EEENS5_IJSH_SC_EEEEEEEvNS4_8identityES11_S1B_vS1C_EENS_8epilogue10collective6detail29Sm90TmaWarpSpecializedAdapterINS1F_15DefaultEpilogueISJ_SK_SK_NS1E_6thread17LinearCombinationISJ_Li1EffLNS1J_9ScaleType4KindE0ELNS_15FloatRoundStyleE2ESJ_EENS1_15EpilogueDefaultEEEEEvvEEEEvNT_6ParamsE --------------------------
	.section	.nv.info._ZN7cutlass13device_kernelINS_4gemm6kernel13GemmUniversalIN4cute5tupleIJiiiiEEENS1_10collective13CollectiveMmaINS1_37MainloopSm90TmaGmmaWarpSpecializedFP8ILi5ENS5_IJNS4_1CILi2EEESB_NSA_ILi1EEEEEENS1_35KernelTmaWarpSpecializedCooperativeEEENS5_IJNSA_ILi256EEESG_NSA_ILi64EEEEEENS_12float_e4m3_tENS5_IJlSC_lEEESJ_SK_NS4_8TiledMMAINS4_8MMA_AtomIJNS4_4SM904GMMA31MMA_64x256x32_F32E4M3E4M3_SS_TNILNSO_7ScaleInE1ELSQ_1EEEEEENS4_6LayoutINS5_IJSB_SC_SC_EEENS5_IJSC_NSA_ILi0EEESV_EEEEENS5_IJNS4_10UnderscoreESY_SY_EEEEENS4_23SM90_TMA_LOAD_MULTICASTENS4_14ComposedLayoutINS4_7SwizzleILi2ELi4ELi3EEENS4_18smem_ptr_flag_bitsILi8EEENST_INS5_IJNSA_ILi8EEESH_EEENS5_IJSH_SC_EEEEEEEvNS4_8identityES11_S1B_vS1C_EENS_8epilogue10collective6detail29Sm90TmaWarpSpecializedAdapterINS1F_15DefaultEpilogueISJ_SK_SK_NS1E_6thread17LinearCombinationISJ_Li1EffLNS1J_9ScaleType4KindE0ELNS_15FloatRoundStyleE2ESJ_EENS1_15EpilogueDefaultEEEEEvvEEEEvNT_6ParamsE,"",@"SHT_CUDA_INFO"
	.sectionflags	@""
	.align	4


	//----- nvinfo : EIATTR_CUDA_API_VERSION
	.align		4
        /*0000*/ 	.byte	0x04, 0x37
        /*0002*/ 	.short	(.L_18 - .L_17)
.L_17:
        /*0004*/ 	.word	0x00000082


	//----- nvinfo : EIATTR_KPARAM_INFO
	.align		4
.L_18:
        /*0008*/ 	.byte	0x04, 0x17
        /*000a*/ 	.short	(.L_20 - .L_19)
.L_19:
        /*000c*/ 	.word	0x00000000
        /*0010*/ 	.short	0x0000
        /*0012*/ 	.short	0x0070
        /*0014*/ 	.byte	0x00, 0xf0, 0x01, 0x10


	//----- nvinfo : EIATTR_SPARSE_MMA_MASK
	.align		4
.L_20:
        /*0018*/ 	.byte	0x03, 0x50
        /*001a*/ 	.short	0x0000


	//----- nvinfo : EIATTR_MAXREG_COUNT
	.align		4
        /*001c*/ 	.byte	0x03, 0x1b
        /*001e*/ 	.short	0x00a8


	//----- nvinfo : EIATTR_NUM_BARRIERS
	.align		4
        /*0020*/ 	.byte	0x02, 0x4c
        /*0022*/ 	.byte	0x01
	.zero		1


	//----- nvinfo : EIATTR_ANNOTATIONS
	.align		4
        /*0024*/ 	.byte	0x04, 0x55
        /*0026*/ 	.short	(.L_22 - .L_21)


	//   ....[0]....
.L_21:
        /*0028*/ 	.word	0x00000001
        /*002c*/ 	.byte	0x50, 0x07, 0x00, 0x00, 0x01, 0x00, 0x00, 0x00, 0x20, 0x08, 0x00, 0x00, 0x01, 0x00, 0x00, 0x00
        /* <DEDUP_REMOVED lines=1583> */
        /*632c*/ 	.byte	0x00, 0x56, 0x02, 0x00


	//----- nvinfo : EIATTR_MERCURY_ISA_VERSION
	.align		4
.L_22:
        /*6330*/ 	.byte	0x03, 0x5f
        /*6332*/ 	.short	0x0101


	//----- nvinfo : EIATTR_INT_WARP_WIDE_INSTR_OFFSETS
	.align		4
        /*6334*/ 	.byte	0x04, 0x31
        /*6336*/ 	.short	(.L_24 - .L_23)


	//   ....[0]....
.L_23:
        /*6338*/ 	.word	0x00000570


	//   ....[1]....
        /*633c*/ 	.word	0x00000590


	//   ....[2]....
        /*6340*/ 	.word	0x000006f0


	//----- nvinfo : EIATTR_COOP_GROUP_MASK_REGIDS
	.align		4
.L_24:
        /*6344*/ 	.byte	0x04, 0x29
        /*6346*/ 	.short	(.L_26 - .L_25)


	//   ....[0]....
.L_25:
        /*6348*/ 	.word	0xffffffff


	//   ....[1]....
        /*634c*/ 	.word	0xffffffff


	//   ....[2]....
        /*6350*/ 	.word	0xffffffff


	//   ....[3]....
        /*6354*/ 	.word	0xffffffff


	//   ....[4]....
        /*6358*/ 	.word	0xffffffff


	//   ....[5]....
        /*635c*/ 	.word	0xffffffff


	//----- nvinfo : EIATTR_COOP_GROUP_INSTR_OFFSETS
	.align		4
.L_26:
        /*6360*/ 	.byte	0x04, 0x28
        /*6362*/ 	.short	(.L_28 - .L_27)


	//   ....[0]....
.L_27:
        /*6364*/ 	.word	0x00000070


	//   ....[1]....
        /*6368*/ 	.word	0x00000080


	//   ....[2]....
        /*636c*/ 	.word	0x000001a0


	//   ....[3]....
        /*6370*/ 	.word	0x000003e0


	//   ....[4]....
        /*6374*/ 	.word	0x00000860


	//   ....[5]....
        /*6378*/ 	.word	0x000029b0


	//----- nvinfo : EIATTR_REG_RECONFIG
	.align		4
.L_28:
        /*637c*/ 	.byte	0x01, 0x54
	.zero		2


	//----- nvinfo : EIATTR_MBARRIER_INSTR_OFFSETS
	.align		4
        /*6380*/ 	.byte	0x04, 0x39
        /*6382*/ 	.short	(.L_30 - .L_29)


	//   ....[0]....
.L_29:
        /*6384*/ 	.word	0x00000320
        /*6388*/ 	.word	0x000000ff
        /*638c*/ 	.word	0x00000000
        /*6390*/ 	.short	0x0100
        /*6392*/ 	.byte	0x09
	.zero		1


	//   ....[1]....
        /*6394*/ 	.word	0x00000330
        /*6398*/ 	.word	0x000000ff
        /*639c*/ 	.word	0x00000028
        /*63a0*/ 	.short	0x0100
        /*63a2*/ 	.byte	0x09
	.zero		1


	//   ....[2]....
        /*63a4*/ 	.word	0x00000340
        /*63a8*/ 	.word	0x000000ff
        /*63ac*/ 	.word	0x00000008
        /*63b0*/ 	.short	0x0100
        /*63b2*/ 	.byte	0x09
	.zero		1


	//   ....[3]....
        /*63b4*/ 	.word	0x00000350
        /*63b8*/ 	.word	0x000000ff
        /*63bc*/ 	.word	0x00000030
        /*63c0*/ 	.short	0x0100
        /*63c2*/ 	.byte	0x09
	.zero		1


	//   ....[4]....
        /*63c4*/ 	.word	0x00000360
        /*63c8*/ 	.word	0x000000ff
        /*63cc*/ 	.word	0x00000010
        /*63d0*/ 	.short	0x0100
        /*63d2*/ 	.byte	0x09
	.zero		1


	//   ....[5]....
        /*63d4*/ 	.word	0x00000370
        /*63d8*/ 	.word	0x000000ff
        /*63dc*/ 	.word	0x00000038
        /*63e0*/ 	.short	0x0100
        /*63e2*/ 	.byte	0x09
	.zero		1


	//   ....[6]....
        /*63e4*/ 	.word	0x00000380
        /*63e8*/ 	.word	0x000000ff
        /*63ec*/ 	.word	0x00000018
        /*63f0*/ 	.short	0x0100
        /*63f2*/ 	.byte	0x09
	.zero		1


	//   ....[7]....
        /*63f4*/ 	.word	0x00000390
        /*63f8*/ 	.word	0x000000ff
        /*63fc*/ 	.word	0x00000040
        /*6400*/ 	.short	0x0100
        /*6402*/ 	.byte	0x09
	.zero		1


	//   ....[8]....
        /*6404*/ 	.word	0x000003a0
        /*6408*/ 	.word	0x000000ff
        /*640c*/ 	.word	0x00000020
        /*6410*/ 	.short	0x0100
        /*6412*/ 	.byte	0x09
	.zero		1


	//   ....[9]....
        /*6414*/ 	.word	0x000003b0
        /*6418*/ 	.word	0x000000ff
        /*641c*/ 	.word	0x00000048
        /*6420*/ 	.short	0x0100
        /*6422*/ 	.byte	0x09
	.zero		1


	//   ....[10]....
        /*6424*/ 	.word	0x00000780
        /*6428*/ 	.word	0x000000ff
        /*642c*/ 	.word	0x00000060
        /*6430*/ 	.short	0x0100
        /*6432*/ 	.byte	0x06
	.zero		1


	//   ....[11]....
        /*6434*/ 	.word	0x00000800
        /*6438*/ 	.word	0x000000ff
        /*643c*/ 	.word	0x00000068
        /*6440*/ 	.short	0x0100
        /*6442*/ 	.byte	0x06
	.zero		1


	//   ....[12]....
        /*6444*/ 	.word	0x00002db0
        /*6448*/ 	.word	0x000000ff
        /*644c*/ 	.word	0x00000000
        /*6450*/ 	.short	0x010a
        /*6452*/ 	.byte	0x06
	.zero		1


	//   ....[13]....
        /*6454*/ 	.word	0x00002df0
        /*6458*/ 	.word	0x000000ff
        /*645c*/ 	.word	0x00000000
        /*6460*/ 	.short	0x010a
        /*6462*/ 	.byte	0x06
	.zero		1


	//   ....[14]....
        /*6464*/ 	.word	0x00007160
        /*6468*/ 	.word	0x000000ff
        /*646c*/ 	.word	0x00000000
        /*6470*/ 	.short	0x010a
        /*6472*/ 	.byte	0x10
	.zero		1


	//   ....[15]....
        /*6474*/ 	.word	0x000071a0
        /*6478*/ 	.word	0x000000ff
        /*647c*/ 	.word	0x00000000
        /*6480*/ 	.short	0x010a
        /*6482*/ 	.byte	0x10
	.zero		1


	//   ....[16]....
        /*6484*/ 	.word	0x0000d130
        /*6488*/ 	.word	0x00000002
        /*648c*/ 	.word	0x00000000
        /*6490*/ 	.short	0x0101
        /*6492*/ 	.byte	0x3f
	.zero		1


	//   ....[17]....
        /*6494*/ 	.word	0x00010c20
        /*6498*/ 	.word	0x00000000
        /*649c*/ 	.word	0x00000000
        /*64a0*/ 	.short	0x0101
        /*64a2*/ 	.byte	0x3f
	.zero		1


	//   ....[18]....
        /*64a4*/ 	.word	0x00024780
        /*64a8*/ 	.word	0x0000000c
        /*64ac*/ 	.word	0x00000028
        /*64b0*/ 	.short	0x010a
        /*64b2*/ 	.byte	0x3f
	.zero		1


	//   ....[19]....
        /*64b4*/ 	.word	0x00024b00
        /*64b8*/ 	.word	0x00000002
        /*64bc*/ 	.word	0x00000068
        /*64c0*/ 	.short	0x0101
        /*64c2*/ 	.byte	0x3f
	.zero		1


	//   ....[20]....
        /*64c4*/ 	.word	0x000252b0
        /*64c8*/ 	.word	0x00000003
        /*64cc*/ 	.word	0x00000000
        /*64d0*/ 	.short	0x010a
        /*64d2*/ 	.byte	0x3f
	.zero		1


	//   ....[21]....
        /*64d4*/ 	.word	0x00025340
        /*64d8*/ 	.word	0x00000003
        /*64dc*/ 	.word	0x00000000
        /*64e0*/ 	.short	0x010a
        /*64e2*/ 	.byte	0x3f
	.zero		1


	//   ....[22]....
        /*64e4*/ 	.word	0x000253d0
        /*64e8*/ 	.word	0x00000003
        /*64ec*/ 	.word	0x00000000
        /*64f0*/ 	.short	0x010a
        /*64f2*/ 	.byte	0x3f
	.zero		1


	//   ....[23]....
        /*64f4*/ 	.word	0x00025460
        /*64f8*/ 	.word	0x00000003
        /*64fc*/ 	.word	0x00000000
        /*6500*/ 	.short	0x010a
        /*6502*/ 	.byte	0x3f
	.zero		1


	//   ....[24]....
        /*6504*/ 	.word	0x000254f0
        /*6508*/ 	.word	0x00000003
        /*650c*/ 	.word	0x00000000
        /*6510*/ 	.short	0x010a
        /*6512*/ 	.byte	0x3f
	.zero		1


	//   ....[25]....
        /*6514*/ 	.word	0x00025560
        /*6518*/ 	.word	0x00000003
        /*651c*/ 	.word	0x00000000
        /*6520*/ 	.short	0x010a
        /*6522*/ 	.byte	0x3f
	.zero		1


	//   ....[26]....
        /*6524*/ 	.word	0x000255d0
        /*6528*/ 	.word	0x00000000
        /*652c*/ 	.word	0x00000000
        /*6530*/ 	.short	0x010a
        /*6532*/ 	.byte	0x3f
	.zero		1


	//   ....[27]....
        /*6534*/ 	.word	0x000256b0
        /*6538*/ 	.word	0x0000000c
        /*653c*/ 	.word	0x00000028
        /*6540*/ 	.short	0x010a
        /*6542*/ 	.byte	0x3f
	.zero		1


	//   ....[28]....
        /*6544*/ 	.word	0x00025780
        /*6548*/ 	.word	0x00000003
        /*654c*/ 	.word	0x00000000
        /*6550*/ 	.short	0x010a
        /*6552*/ 	.byte	0x3f
	.zero		1


	//   ....[29]....
        /*6554*/ 	.word	0x000257d0
        /*6558*/ 	.word	0x00000003
        /*655c*/ 	.word	0x00000000
        /*6560*/ 	.short	0x010a
        /*6562*/ 	.byte	0x3f
	.zero		1


	//   ....[30]....
        /*6564*/ 	.word	0x00025820
        /*6568*/ 	.word	0x00000003
        /*656c*/ 	.word	0x00000000
        /*6570*/ 	.short	0x010a
        /*6572*/ 	.byte	0x3f
	.zero		1


	//   ....[31]....
        /*6574*/ 	.word	0x00025870
        /*6578*/ 	.word	0x00000003
        /*657c*/ 	.word	0x00000000
        /*6580*/ 	.short	0x010a
        /*6582*/ 	.byte	0x3f
	.zero		1


	//----- nvinfo : EIATTR_NUM_MBARRIERS
	.align		4
.L_30:
        /*6584*/ 	.byte	0x03, 0x38
        /*6586*/ 	.short	0x000c


	//----- nvinfo : EIATTR_EXIT_INSTR_OFFSETS
	.align		4
        /*6588*/ 	.byte	0x04, 0x1c
        /*658a*/ 	.short	(.L_32 - .L_31)


	//   ....[0]....
.L_31:
        /*658c*/ 	.word	0x000009f0


	//   ....[1]....
        /*6590*/ 	.word	0x00001290


	//   ....[2]....
        /*6594*/ 	.word	0x00023d90


	//   ....[3]....
        /*6598*/ 	.word	0x00024330


	//   ....[4]....
        /*659c*/ 	.word	0x00025540


	//----- nvinfo : EIATTR_MAX_THREADS
	.align		4
.L_32:
        /*65a0*/ 	.byte	0x04, 0x05
        /*65a2*/ 	.short	(.L_34 - .L_33)
.L_33:
        /*65a4*/ 	.word	0x00000180
        /*65a8*/ 	.word	0x00000001
        /*65ac*/ 	.word	0x00000001


	//----- nvinfo : EIATTR_CRS_STACK_SIZE
	.align		4
.L_34:
        /*65b0*/ 	.byte	0x04, 0x1e
        /*65b2*/ 	.short	(.L_36 - .L_35)
.L_35:
        /*65b4*/ 	.word	0x00000000


	//----- nvinfo : EIATTR_CBANK_PARAM_SIZE
	.align		4
.L_36:
        /*65b8*/ 	.byte	0x03, 0x19
        /*65ba*/ 	.short	0x0470


	//----- nvinfo : EIATTR_PARAM_CBANK
	.align		4
        /*65bc*/ 	.byte	0x04, 0x0a
        /*65be*/ 	.short	(.L_38 - .L_37)
	.align		4
.L_37:
        /*65c0*/ 	.word	index@(.nv.constant0._ZN7cutlass13device_kernelINS_4gemm6kernel13GemmUniversalIN4cute5tupleIJiiiiEEENS1_10collective13CollectiveMmaINS1_37MainloopSm90TmaGmmaWarpSpecializedFP8ILi5ENS5_IJNS4_1CILi2EEESB_NSA_ILi1EEEEEENS1_35KernelTmaWarpSpecializedCooperativeEEENS5_IJNSA_ILi256EEESG_NSA_ILi64EEEEEENS_12float_e4m3_tENS5_IJlSC_lEEESJ_SK_NS4_8TiledMMAINS4_8MMA_AtomIJNS4_4SM904GMMA31MMA_64x256x32_F32E4M3E4M3_SS_TNILNSO_7ScaleInE1ELSQ_1EEEEEENS4_6LayoutINS5_IJSB_SC_SC_EEENS5_IJSC_NSA_ILi0EEESV_EEEEENS5_IJNS4_10UnderscoreESY_SY_EEEEENS4_23SM90_TMA_LOAD_MULTICASTENS4_14ComposedLayoutINS4_7SwizzleILi2ELi4ELi3EEENS4_18smem_ptr_flag_bitsILi8EEENST_INS5_IJNSA_ILi8EEESH_EEENS5_IJSH_SC_EEEEEEEvNS4_8identityES11_S1B_vS1C_EENS_8epilogue10collective6detail29Sm90TmaWarpSpecializedAdapterINS1F_15DefaultEpilogueISJ_SK_SK_NS1E_6thread17LinearCombinationISJ_Li1EffLNS1J_9ScaleType4KindE0ELNS_15FloatRoundStyleE2ESJ_EENS1_15EpilogueDefaultEEEEEvvEEEEvNT_6ParamsE)
        /*65c4*/ 	.short	0x0210
        /*65c6*/ 	.short	0x0470


	//----- nvinfo : EIATTR_SW_WAR
	.align		4
.L_38:
        /*65c8*/ 	.byte	0x04, 0x36
        /*65ca*/ 	.short	(.L_40 - .L_39)
.L_39:
        /*65cc*/ 	.word	0x00000008
.L_40:


//--------------------- .nv.callgraph             --------------------------
	.section	.nv.callgraph,"",@"SHT_CUDA_CALLGRAPH"
	.align	4
	.sectionentsize	8
	.align		4
        /*0000*/ 	.word	0x00000000
	.align		4
        /*0004*/ 	.word	0xffffffff
	.align		4
        /*0008*/ 	.word	0x00000000
	.align		4
        /*000c*/ 	.word	0xfffffffe
	.align		4
        /*0010*/ 	.word	0x00000000
	.align		4
        /*0014*/ 	.word	0xfffffffd
	.align		4
        /*0018*/ 	.word	0x00000000
	.align		4
        /*001c*/ 	.word	0xfffffffc


//--------------------- .nv.constant4             --------------------------
	.section	.nv.constant4,"a",@progbits
	.align	8
	.align		8
.nv.constant4:
        /*0000*/ 	.dword	_ZN39_INTERNAL_d264c7fd_4_k_cu_7a4c1104_57564cuda3std3__45__cpo5beginE
	.align		8
        /*0008*/ 	.dword	_ZN39_INTERNAL_d264c7fd_4_k_cu_7a4c1104_57564cuda3std3__45__cpo3endE
	.align		8
        /*0010*/ 	.dword	_ZN39_INTERNAL_d264c7fd_4_k_cu_7a4c1104_57564cuda3std3__45__cpo6cbeginE
	.align		8
        /*0018*/ 	.dword	_ZN39_INTERNAL_d264c7fd_4_k_cu_7a4c1104_57564cuda3std3__45__cpo4cendE
	.align		8
        /*0020*/ 	.dword	_ZN39_INTERNAL_d264c7fd_4_k_cu_7a4c1104_57564cuda3std3__441_GLOBAL__N__d264c7fd_4_k_cu_7a4c1104_57566ignoreE
	.align		8
        /*0028*/ 	.dword	_ZN39_INTERNAL_d264c7fd_4_k_cu_7a4c1104_57564cuda3std3__419piecewise_constructE
	.align		8
        /*0030*/ 	.dword	_ZN39_INTERNAL_d264c7fd_4_k_cu_7a4c1104_57564cuda3std3__48in_placeE
	.align		8
        /*0038*/ 	.dword	_ZN39_INTERNAL_d264c7fd_4_k_cu_7a4c1104_57564cuda3std6ranges3__45__cpo4swapE
	.align		8
        /*0040*/ 	.dword	_ZN39_INTERNAL_d264c7fd_4_k_cu_7a4c1104_57564cuda3std6ranges3__45__cpo9iter_moveE
	.align		8
        /*0048*/ 	.dword	_ZN39_INTERNAL_d264c7fd_4_k_cu_7a4c1104_57564cute7productE
	.align		8
        /*0050*/ 	.dword	_ZN39_INTERNAL_d264c7fd_4_k_cu_7a4c1104_57564cute1_E


//--------------------- .text._ZN7cutlass13device_kernelINS_4gemm6kernel13GemmUniversalIN4cute5tupleIJiiiiEEENS1_10collective13CollectiveMmaINS1_37MainloopSm90TmaGmmaWarpSpecializedFP8ILi5ENS5_IJNS4_1CILi2EEESB_NSA_ILi1EEEEEENS1_35KernelTmaWarpSpecializedCooperativeEEENS5_IJNSA_ILi256EEESG_NSA_ILi64EEEEEENS_12float_e4m3_tENS5_IJlSC_lEEESJ_SK_NS4_8TiledMMAINS4_8MMA_AtomIJNS4_4SM904GMMA31MMA_64x256x32_F32E4M3E4M3_SS_TNILNSO_7ScaleInE1ELSQ_1EEEEEENS4_6LayoutINS5_IJSB_SC_SC_EEENS5_IJSC_NSA_ILi0EEESV_EEEEENS5_IJNS4_10UnderscoreESY_SY_EEEEENS4_23SM90_TMA_LOAD_MULTICASTENS4_14ComposedLayoutINS4_7SwizzleILi2ELi4ELi3EEENS4_18smem_ptr_flag_bitsILi8EEENST_INS5_IJNSA_ILi8EEESH_EEENS5_IJSH_SC_EEEEEEEvNS4_8identityES11_S1B_vS1C_EENS_8epilogue10collective6detail29Sm90TmaWarpSpecializedAdapterINS1F_15DefaultEpilogueISJ_SK_SK_NS1E_6thread17LinearCombinationISJ_Li1EffLNS1J_9ScaleType4KindE0ELNS_15FloatRoundStyleE2ESJ_EENS1_15EpilogueDefaultEEEEEvvEEEEvNT_6ParamsE --------------------------
	.section	.text._ZN7cutlass13device_kernelINS_4gemm6kernel13GemmUniversalIN4cute5tupleIJiiiiEEENS1_10collective13CollectiveMmaINS1_37MainloopSm90TmaGmmaWarpSpecializedFP8ILi5ENS5_IJNS4_1CILi2EEESB_NSA_ILi1EEEEEENS1_35KernelTmaWarpSpecializedCooperativeEEENS5_IJNSA_ILi256EEESG_NSA_ILi64EEEEEENS_12float_e4m3_tENS5_IJlSC_lEEESJ_SK_NS4_8TiledMMAINS4_8MMA_AtomIJNS4_4SM904GMMA31MMA_64x256x32_F32E4M3E4M3_SS_TNILNSO_7ScaleInE1ELSQ_1EEEEEENS4_6LayoutINS5_IJSB_SC_SC_EEENS5_IJSC_NSA_ILi0EEESV_EEEEENS5_IJNS4_10UnderscoreESY_SY_EEEEENS4_23SM90_TMA_LOAD_MULTICASTENS4_14ComposedLayoutINS4_7SwizzleILi2ELi4ELi3EEENS4_18smem_ptr_flag_bitsILi8EEENST_INS5_IJNSA_ILi8EEESH_EEENS5_IJSH_SC_EEEEEEEvNS4_8identityES11_S1B_vS1C_EENS_8epilogue10collective6detail29Sm90TmaWarpSpecializedAdapterINS1F_15DefaultEpilogueISJ_SK_SK_NS1E_6thread17LinearCombinationISJ_Li1EffLNS1J_9ScaleType4KindE0ELNS_15FloatRoundStyleE2ESJ_EENS1_15EpilogueDefaultEEEEEvvEEEEvNT_6ParamsE,"ax",@progbits
	.align	128
.text._ZN7cutlass13device_kernelINS_4gemm6kernel13GemmUniversalIN4cute5tupleIJiiiiEEENS1_10collective13CollectiveMmaINS1_37MainloopSm90TmaGmmaWarpSpecializedFP8ILi5ENS5_IJNS4_1CILi2EEESB_NSA_ILi1EEEEEENS1_35KernelTmaWarpSpecializedCooperativeEEENS5_IJNSA_ILi256EEESG_NSA_ILi64EEEEEENS_12float_e4m3_tENS5_IJlSC_lEEESJ_SK_NS4_8TiledMMAINS4_8MMA_AtomIJNS4_4SM904GMMA31MMA_64x256x32_F32E4M3E4M3_SS_TNILNSO_7ScaleInE1ELSQ_1EEEEEENS4_6LayoutINS5_IJSB_SC_SC_EEENS5_IJSC_NSA_ILi0EEESV_EEEEENS5_IJNS4_10UnderscoreESY_SY_EEEEENS4_23SM90_TMA_LOAD_MULTICASTENS4_14ComposedLayoutINS4_7SwizzleILi2ELi4ELi3EEENS4_18smem_ptr_flag_bitsILi8EEENST_INS5_IJNSA_ILi8EEESH_EEENS5_IJSH_SC_EEEEEEEvNS4_8identityES11_S1B_vS1C_EENS_8epilogue10collective6detail29Sm90TmaWarpSpecializedAdapterINS1F_15DefaultEpilogueISJ_SK_SK_NS1E_6thread17LinearCombinationISJ_Li1EffLNS1J_9ScaleType4KindE0ELNS_15FloatRoundStyleE2ESJ_EENS1_15EpilogueDefaultEEEEEvvEEEEvNT_6ParamsE:
        .type           _ZN7cutlass13device_kernelINS_4gemm6kernel13GemmUniversalIN4cute5tupleIJiiiiEEENS1_10collective13CollectiveMmaINS1_37MainloopSm90TmaGmmaWarpSpecializedFP8ILi5ENS5_IJNS4_1CILi2EEESB_NSA_ILi1EEEEEENS1_35KernelTmaWarpSpecializedCooperativeEEENS5_IJNSA_ILi256EEESG_NSA_ILi64EEEEEENS_12float_e4m3_tENS5_IJlSC_lEEESJ_SK_NS4_8TiledMMAINS4_8MMA_AtomIJNS4_4SM904GMMA31MMA_64x256x32_F32E4M3E4M3_SS_TNILNSO_7ScaleInE1ELSQ_1EEEEEENS4_6LayoutINS5_IJSB_SC_SC_EEENS5_IJSC_NSA_ILi0EEESV_EEEEENS5_IJNS4_10UnderscoreESY_SY_EEEEENS4_23SM90_TMA_LOAD_MULTICASTENS4_14ComposedLayoutINS4_7SwizzleILi2ELi4ELi3EEENS4_18smem_ptr_flag_bitsILi8EEENST_INS5_IJNSA_ILi8EEESH_EEENS5_IJSH_SC_EEEEEEEvNS4_8identityES11_S1B_vS1C_EENS_8epilogue10collective6detail29Sm90TmaWarpSpecializedAdapterINS1F_15DefaultEpilogueISJ_SK_SK_NS1E_6thread17LinearCombinationISJ_Li1EffLNS1J_9ScaleType4KindE0ELNS_15FloatRoundStyleE2ESJ_EENS1_15EpilogueDefaultEEEEEvvEEEEvNT_6ParamsE,@function
        .size           _ZN7cutlass13device_kernelINS_4gemm6kernel13GemmUniversalIN4cute5tupleIJiiiiEEENS1_10collective13CollectiveMmaINS1_37MainloopSm90TmaGmmaWarpSpecializedFP8ILi5ENS5_IJNS4_1CILi2EEESB_NSA_ILi1EEEEEENS1_35KernelTmaWarpSpecializedCooperativeEEENS5_IJNSA_ILi256EEESG_NSA_ILi64EEEEEENS_12float_e4m3_tENS5_IJlSC_lEEESJ_SK_NS4_8TiledMMAINS4_8MMA_AtomIJNS4_4SM904GMMA31MMA_64x256x32_F32E4M3E4M3_SS_TNILNSO_7ScaleInE1ELSQ_1EEEEEENS4_6LayoutINS5_IJSB_SC_SC_EEENS5_IJSC_NSA_ILi0EEESV_EEEEENS5_IJNS4_10UnderscoreESY_SY_EEEEENS4_23SM90_TMA_LOAD_MULTICASTENS4_14ComposedLayoutINS4_7SwizzleILi2ELi4ELi3EEENS4_18smem_ptr_flag_bitsILi8EEENST_INS5_IJNSA_ILi8EEESH_EEENS5_IJSH_SC_EEEEEEEvNS4_8identityES11_S1B_vS1C_EENS_8epilogue10collective6detail29Sm90TmaWarpSpecializedAdapterINS1F_15DefaultEpilogueISJ_SK_SK_NS1E_6thread17LinearCombinationISJ_Li1EffLNS1J_9ScaleType4KindE0ELNS_15FloatRoundStyleE2ESJ_EENS1_15EpilogueDefaultEEEEEvvEEEEvNT_6ParamsE,(.L_x_592 - _ZN7cutlass13device_kernelINS_4gemm6kernel13GemmUniversalIN4cute5tupleIJiiiiEEENS1_10collective13CollectiveMmaINS1_37MainloopSm90TmaGmmaWarpSpecializedFP8ILi5ENS5_IJNS4_1CILi2EEESB_NSA_ILi1EEEEEENS1_35KernelTmaWarpSpecializedCooperativeEEENS5_IJNSA_ILi256EEESG_NSA_ILi64EEEEEENS_12float_e4m3_tENS5_IJlSC_lEEESJ_SK_NS4_8TiledMMAINS4_8MMA_AtomIJNS4_4SM904GMMA31MMA_64x256x32_F32E4M3E4M3_SS_TNILNSO_7ScaleInE1ELSQ_1EEEEEENS4_6LayoutINS5_IJSB_SC_SC_EEENS5_IJSC_NSA_ILi0EEESV_EEEEENS5_IJNS4_10UnderscoreESY_SY_EEEEENS4_23SM90_TMA_LOAD_MULTICASTENS4_14ComposedLayoutINS4_7SwizzleILi2ELi4ELi3EEENS4_18smem_ptr_flag_bitsILi8EEENST_INS5_IJNSA_ILi8EEESH_EEENS5_IJSH_SC_EEEEEEEvNS4_8identityES11_S1B_vS1C_EENS_8epilogue10collective6detail29Sm90TmaWarpSpecializedAdapterINS1F_15DefaultEpilogueISJ_SK_SK_NS1E_6thread17LinearCombinationISJ_Li1EffLNS1J_9ScaleType4KindE0ELNS_15FloatRoundStyleE2ESJ_EENS1_15EpilogueDefaultEEEEEvvEEEEvNT_6ParamsE)
        .other          _ZN7cutlass13device_kernelINS_4gemm6kernel13GemmUniversalIN4cute5tupleIJiiiiEEENS1_10collective13CollectiveMmaINS1_37MainloopSm90TmaGmmaWarpSpecializedFP8ILi5ENS5_IJNS4_1CILi2EEESB_NSA_ILi1EEEEEENS1_35KernelTmaWarpSpecializedCooperativeEEENS5_IJNSA_ILi256EEESG_NSA_ILi64EEEEEENS_12float_e4m3_tENS5_IJlSC_lEEESJ_SK_NS4_8TiledMMAINS4_8MMA_AtomIJNS4_4SM904GMMA31MMA_64x256x32_F32E4M3E4M3_SS_TNILNSO_7ScaleInE1ELSQ_1EEEEEENS4_6LayoutINS5_IJSB_SC_SC_EEENS5_IJSC_NSA_ILi0EEESV_EEEEENS5_IJNS4_10UnderscoreESY_SY_EEEEENS4_23SM90_TMA_LOAD_MULTICASTENS4_14ComposedLayoutINS4_7SwizzleILi2ELi4ELi3EEENS4_18smem_ptr_flag_bitsILi8EEENST_INS5_IJNSA_ILi8EEESH_EEENS5_IJSH_SC_EEEEEEEvNS4_8identityES11_S1B_vS1C_EENS_8epilogue10collective6detail29Sm90TmaWarpSpecializedAdapterINS1F_15DefaultEpilogueISJ_SK_SK_NS1E_6thread17LinearCombinationISJ_Li1EffLNS1J_9ScaleType4KindE0ELNS_15FloatRoundStyleE2ESJ_EENS1_15EpilogueDefaultEEEEEvvEEEEvNT_6ParamsE,@"STO_CUDA_ENTRY STV_DEFAULT"
_ZN7cutlass13device_kernelINS_4gemm6kernel13GemmUniversalIN4cute5tupleIJiiiiEEENS1_10collective13CollectiveMmaINS1_37MainloopSm90TmaGmmaWarpSpecializedFP8ILi5ENS5_IJNS4_1CILi2EEESB_NSA_ILi1EEEEEENS1_35KernelTmaWarpSpecializedCooperativeEEENS5_IJNSA_ILi256EEESG_NSA_ILi64EEEEEENS_12float_e4m3_tENS5_IJlSC_lEEESJ_SK_NS4_8TiledMMAINS4_8MMA_AtomIJNS4_4SM904GMMA31MMA_64x256x32_F32E4M3E4M3_SS_TNILNSO_7ScaleInE1ELSQ_1EEEEEENS4_6LayoutINS5_IJSB_SC_SC_EEENS5_IJSC_NSA_ILi0EEESV_EEEEENS5_IJNS4_10UnderscoreESY_SY_EEEEENS4_23SM90_TMA_LOAD_MULTICASTENS4_14ComposedLayoutINS4_7SwizzleILi2ELi4ELi3EEENS4_18smem_ptr_flag_bitsILi8EEENST_INS5_IJNSA_ILi8EEESH_EEENS5_IJSH_SC_EEEEEEEvNS4_8identityES11_S1B_vS1C_EENS_8epilogue10collective6detail29Sm90TmaWarpSpecializedAdapterINS1F_15DefaultEpilogueISJ_SK_SK_NS1E_6thread17LinearCombinationISJ_Li1EffLNS1J_9ScaleType4KindE0ELNS_15FloatRoundStyleE2ESJ_EENS1_15EpilogueDefaultEEEEEvvEEEEvNT_6ParamsE:
[----:B------:R-:W0:Y:S02]  /*0000*/  LDC R1, c[0x0][0x28] ;  /* 0x00000a00ff017b82 */ /* 0x000e240000000800 */
[----:B0-----:R-:W-:Y:S01]  /*0010*/  VIADD R1, R1, 0xfffff788 ;  /* 0xfffff78801017836 */ /* 0x001fe20000000000 */
[----:B------:R-:W0:Y:S01]  /*0020*/  S2R R4, SR_TID.X ;  /* 0x0000000000047919 */ /* 0x000e220000002100 */
[----:B------:R-:W-:Y:S01]  /*0030*/  ELECT P0, URZ, PT ;  /* 0x00000000003f782f */ /* 0x000fe20003800000 */
[----:B------:R-:W-:Y:S01]  /*0040*/  BSSY B0, `(.L_x_0) ;  /* 0x0000015000007945 */ /* 0x000fe20003800000 */
[--C-:B0-----:R-:W-:Y:S02]  /*0050*/  SHF.R.U32.HI R0, RZ, 0x5, R4.reuse ;  /* 0x00000005ff007819 */ /* 0x101fe40000011604 */
[----:B------:R-:W-:-:S03]  /*0060*/  SHF.R.U32.HI R2, RZ, 0x7, R4 ;  /* 0x00000007ff027819 */ /* 0x000fc60000011604 */
[----:B------:R-:W0:Y:S04]  /*0070*/  SHFL.IDX PT, R3, R0, RZ, 0x1f ;  /* 0x00001fff00037589 */ /* 0x000e2800000e0000 */
[----:B------:R-:W1:Y:S01]  /*0080*/  SHFL.IDX PT, R2, R2, RZ, 0x1f ;  /* 0x00001fff02027589 */ /* 0x000e6200000e0000 */
[----:B0-----:R-:W-:Y:S02]  /*0090*/  R2UR UR4, R3 ;  /* 0x00000000030472ca */ /* 0x001fe400000e0000 */
[----:B-1----:R-:W-:-:S11]  /*00a0*/  R2UR UR6, R2 ;  /* 0x00000000020672ca */ /* 0x002fd600000e0000 */
[----:B------:R-:W-:Y:S02]  /*00b0*/  USHF.R.S32.HI UR5, URZ, 0x1f, UR4 ;  /* 0x0000001f3f057899 */ /* 0x000fe40008011404 */
[----:B------:R-:W-:Y:S02]  /*00c0*/  ISETP.NE.OR P0, PT, RZ, UR4, !P0 ;  /* 0x00000004ff007c0c */ /* 0x000fe4000c705670 */
[----:B------:R-:W-:-:S04]  /*00d0*/  ULEA.HI UR5, UR5, UR4, URZ, 0x2 ;  /* 0x0000000405057291 */ /* 0x000fc8000f8f103f */
[----:B------:R-:W-:-:S04]  /*00e0*/  ULOP3.LUT UR5, UR5, 0xfffffffc, URZ, 0xc0, !UPT ;  /* 0xfffffffc05057892 */ /* 0x000fc8000f8ec03f */
[----:B------:R-:W-:-:S03]  /*00f0*/  UIADD3 UR8, UR4, -UR5, URZ ;  /* 0x8000000504087290 */ /* 0x000fc6000fffe03f */
[----:B------:R-:W-:Y:S09]  /*0100*/  @P0 BRA `(.L_x_1) ;  /* 0x0000000000200947 */ /* 0x000ff20003800000 */
[----:B------:R-:W-:Y:S02]  /*0110*/  ULDC.64 UR4, c[0x0][0x198] ;  /* 0x0000660000047ab9 */ /* 0x000fe40000000a00 */
[----:B------:R-:W-:Y:S02]  /*0120*/  UIADD3 UR10, UP0, UR4, 0xf0, URZ ;  /* 0x000000f0040a7890 */ /* 0x000fe4000ff1e03f */
[----:B------:R-:W-:Y:S02]  /*0130*/  UIADD3 UR4, UP1, UR4, 0x1f0, URZ ;  /* 0x000001f004047890 */ /* 0x000fe4000ff3e03f */
[----:B------:R-:W-:Y:S02]  /*0140*/  UIADD3.X UR11, URZ, UR5, URZ, UP0, !UPT ;  /* 0x000000053f0b7290 */ /* 0x000fe400087fe43f */
[----:B------:R-:W-:-:S07]  /*0150*/  UIADD3.X UR5, URZ, UR5, URZ, UP1, !UPT ;  /* 0x000000053f057290 */ /* 0x000fce0008ffe43f */
[----:B------:R0:W-:Y:S02]  /*0160*/  UTMACCTL.PF [UR10] ;  /* 0x000000000a0079b9 */ /* 0x0001e40008040000 */
[----:B------:R0:W-:Y:S02]  /*0170*/  UTMACCTL.PF [UR4] ;  /* 0x00000000040079b9 */ /* 0x0001e40008040000 */
[----:B0-----:R-:W-:Y:S01]  /*0180*/  NOP ;  /* 0x0000000000007918 */ /* 0x001fe20000000000 */
.L_x_1:
[----:B------:R-:W-:Y:S05]  /*0190*/  BSYNC B0 ;  /* 0x0000000000007941 */ /* 0x000fea0003800000 */
.L_x_0:
[----:B------:R-:W0:Y:S01]  /*01a0*/  SHFL.IDX PT, R3, R0, RZ, 0x1f ;  /* 0x00001fff00037589 */ /* 0x000e2200000e0000 */
[----:B------:R-:W-:Y:S01]  /*01b0*/  UISETP.NE.AND UP0, UPT, UR8, 0x3, UPT ;  /* 0x000000030800788c */ /* 0x000fe2000bf05270 */
[----:B------:R-:W-:Y:S01]  /*01c0*/  ISETP.NE.AND P1, PT, RZ, UR6, PT ;  /* 0x00000006ff007c0c */ /* 0x000fe2000bf25270 */
[----:B------:R-:W-:Y:S02]  /*01d0*/  UIADD3 UR10, UR6, -0x1, URZ ;  /* 0xffffffff060a7890 */ /* 0x000fe4000fffe03f */
[----:B------:R-:W-:Y:S02]  /*01e0*/  UISETP.EQ.OR UP0, UPT, UR8, URZ, !UP0 ;  /* 0x0000003f0800728c */ /* 0x000fe4000c702670 */
[----:B------:R-:W-:Y:S02]  /*01f0*/  UISETP.GE.U32.AND UP1, UPT, UR10, 0x2, UPT ;  /* 0x000000020a00788c */ /* 0x000fe4000bf26070 */
[----:B------:R-:W-:-:S04]  /*0200*/  UISETP.EQ.AND UP0, UPT, UR6, URZ, UP0 ;  /* 0x0000003f0600728c */ /* 0x000fc80008702270 */
[----:B------:R-:W-:-:S04]  /*0210*/  USEL UR13, URZ, 0x1, !UP0 ;  /* 0x000000013f0d7887 */ /* 0x000fc8000c000000 */
[----:B------:R-:W-:Y:S01]  /*0220*/  USEL UR13, UR13, 0x2, UP1 ;  /* 0x000000020d0d7887 */ /* 0x000fe20008800000 */
[----:B0-----:R-:W-:-:S13]  /*0230*/  ISETP.NE.AND P0, PT, R3, RZ, PT ;  /* 0x000000ff0300720c */ /* 0x001fda0003f05270 */
[----:B------:R-:W-:Y:S05]  /*0240*/  @P0 BRA `(.L_x_2) ;  /* 0x0000000000600947 */ /* 0x000fea0003800000 */
[----:B------:R-:W0:Y:S01]  /*0250*/  S2UR UR9, SR_CgaCtaId ;  /* 0x00000000000979c3 */ /* 0x000e220000008800 */
[----:B------:R-:W-:Y:S01]  /*0260*/  UMOV UR4, 0x400 ;  /* 0x0000040000047882 */ /* 0x000fe20000000000 */
[----:B------:R-:W-:Y:S01]  /*0270*/  UMOV UR5, 0x1 ;  /* 0x0000000100057882 */ /* 0x000fe20000000000 */
[----:B------:R-:W-:Y:S01]  /*0280*/  UMOV UR6, 0x6 ;  /* 0x0000000600067882 */ /* 0x000fe20000000000 */
[----:B------:R-:W-:Y:S01]  /*0290*/  ELECT P0, URZ, PT ;  /* 0x00000000003f782f */ /* 0x000fe20003800000 */
[----:B------:R-:W-:-:S04]  /*02a0*/  UIADD3 UR6, -UR6, 0x100000, URZ ;  /* 0x0010000006067890 */ /* 0x000fc8000fffe13f */
[----:B------:R-:W-:Y:S02]  /*02b0*/  USHF.L.U32 UR7, UR6, 0xb, URZ ;  /* 0x0000000b06077899 */ /* 0x000fe4000800063f */
[----:B------:R-:W-:Y:S02]  /*02c0*/  USHF.L.U32 UR6, UR6, 0x1, URZ ;  /* 0x0000000106067899 */ /* 0x000fe4000800063f */
[----:B0-----:R-:W-:Y:S02]  /*02d0*/  ULEA UR9, UR9, UR4, 0x18 ;  /* 0x0000000409097291 */ /* 0x001fe4000f8ec03f */
[----:B------:R-:W-:-:S04]  /*02e0*/  UIADD3 UR4, -UR5, 0x100000, URZ ;  /* 0x0010000005047890 */ /* 0x000fc8000fffe13f */
[----:B------:R-:W-:Y:S02]  /*02f0*/  USHF.L.U32 UR5, UR4, 0xb, URZ ;  /* 0x0000000b04057899 */ /* 0x000fe4000800063f */
[----:B------:R-:W-:Y:S01]  /*0300*/  USHF.L.U32 UR4, UR4, 0x1, URZ ;  /* 0x0000000104047899 */ /* 0x000fe2000800063f */
[----:B------:R-:W0:Y:S11]  /*0310*/  FENCE.VIEW.ASYNC.S ;  /* 0x00000000000073c6 */ /* 0x000e360000000000 */
[----:B0-----:R0:W1:Y:S01]  /*0320*/  SYNCS.EXCH.64 URZ, [UR9], UR4 ;  /* 0x00000004093f75b2 */ /* 0x0010620008000100 */
[----:B------:R0:W2:Y:S01]  /*0330*/  SYNCS.EXCH.64 URZ, [UR9+0x28], UR6 ;  /* 0x00002806093f75b2 */ /* 0x0000a20008000100 */
[----:B------:R0:W3:Y:S01]  /*0340*/  SYNCS.EXCH.64 URZ, [UR9+0x8], UR4 ;  /* 0x00000804093f75b2 */ /* 0x0000e20008000100 */
[----:B------:R0:W4:Y:S01]  /*0350*/  SYNCS.EXCH.64 URZ, [UR9+0x30], UR6 ;  /* 0x00003006093f75b2 */ /* 0x0001220008000100 */
[----:B------:R0:W0:Y:S01]  /*0360*/  SYNCS.EXCH.64 URZ, [UR9+0x10], UR4 ;  /* 0x00001004093f75b2 */ /* 0x0000220008000100 */
[----:B------:R0:W0:Y:S01]  /*0370*/  SYNCS.EXCH.64 URZ, [UR9+0x38], UR6 ;  /* 0x00003806093f75b2 */ /* 0x0000220008000100 */
[----:B------:R0:W0:Y:S01]  /*0380*/  SYNCS.EXCH.64 URZ, [UR9+0x18], UR4 ;  /* 0x00001804093f75b2 */ /* 0x0000220008000100 */
[----:B------:R0:W0:Y:S01]  /*0390*/  SYNCS.EXCH.64 URZ, [UR9+0x40], UR6 ;  /* 0x00004006093f75b2 */ /* 0x0000220008000100 */
[----:B------:R0:W0:Y:S01]  /*03a0*/  SYNCS.EXCH.64 URZ, [UR9+0x20], UR4 ;  /* 0x00002004093f75b2 */ /* 0x0000220008000100 */
[----:B------:R0:W0:Y:S01]  /*03b0*/  SYNCS.EXCH.64 URZ, [UR9+0x48], UR6 ;  /* 0x00004806093f75b2 */ /* 0x0000220008000100 */
[----:B------:R-:W-:Y:S01]  /*03c0*/  NOP ;  /* 0x0000000000007918 */ /* 0x000fe20000000000 */
.L_x_2:
[----:B------:R-:W-:Y:S01]  /*03d0*/  SHF.R.S32.HI R2, RZ, 0x1f, R4 ;  /* 0x0000001fff027819 */ /* 0x000fe20000011404 */
[----:B------:R-:W5:Y:S01]  /*03e0*/  SHFL.IDX PT, R0, R0, RZ, 0x1f ;  /* 0x00001fff00007589 */ /* 0x000f6200000e0000 */
[----:B0-----:R-:W0:Y:S01]  /*03f0*/  S2UR UR9, SR_CTAID.X ;  /* 0x00000000000979c3 */ /* 0x001e220000002500 */
[----:B------:R-:W-:Y:S02]  /*0400*/  ELECT P0, URZ, PT ;  /* 0x00000000003f782f */ /* 0x000fe40003800000 */
[----:B------:R-:W-:Y:S01]  /*0410*/  LEA.HI R2, R2, R4, RZ, 0x7 ;  /* 0x0000000402027211 */ /* 0x000fe200078f38ff */
[----:B------:R-:W-:Y:S01]  /*0420*/  ULDC UR4, c[0x0][0x150] ;  /* 0x0000540000047ab9 */ /* 0x000fe20000000800 */
[----:B------:R-:W-:Y:S01]  /*0430*/  SHF.R.S32.HI R6, RZ, 0x1f, R3 ;  /* 0x0000001fff067819 */ /* 0x000fe20000011403 */
[----:B------:R-:W-:Y:S01]  /*0440*/  NOP ;  /* 0x0000000000007918 */ /* 0x000fe20000000000 */
[----:B------:R-:W-:Y:S01]  /*0450*/  LOP3.LUT R2, R2, 0xffffff80, RZ, 0xc0, !PT ;  /* 0xffffff8002027812 */ /* 0x000fe200078ec0ff */
[----:B------:R-:W-:Y:S01]  /*0460*/  NOP ;  /* 0x0000000000007918 */ /* 0x000fe20000000000 */
[----:B------:R-:W-:Y:S01]  /*0470*/  LEA.HI R6, R6, R3, RZ, 0x2 ;  /* 0x0000000306067211 */ /* 0x000fe200078f10ff */
[----:B------:R-:W1:Y:S02]  /*0480*/  LDC R8, c[0x0][0x144] ;  /* 0x00005100ff087b82 */ /* 0x000e640000000800 */
[----:B------:R-:W-:Y:S01]  /*0490*/  IMAD.IADD R4, R4, 0x1, -R2 ;  /* 0x0000000104047824 */ /* 0x000fe200078e0a02 */
[----:B------:R-:W-:Y:S01]  /*04a0*/  LOP3.LUT R6, R6, 0x3ffffffc, RZ, 0xc0, !PT ;  /* 0x3ffffffc06067812 */ /* 0x000fe200078ec0ff */
[----:B------:R-:W2:Y:S03]  /*04b0*/  S2R R2, SR_CTAID.Y ;  /* 0x0000000000027919 */ /* 0x000ea60000002600 */
[----:B------:R-:W-:Y:S01]  /*04c0*/  SHF.R.S32.HI R5, RZ, 0x1f, R4 ;  /* 0x0000001fff057819 */ /* 0x000fe20000011404 */
[----:B------:R-:W-:Y:S01]  /*04d0*/  IMAD.IADD R6, R3, 0x1, -R6 ;  /* 0x0000000103067824 */ /* 0x000fe200078e0a06 */
[----:B------:R-:W3:Y:S02]  /*04e0*/  LDC R13, c[0x0][0x148] ;  /* 0x00005200ff0d7b82 */ /* 0x000ee40000000800 */
[----:B------:R-:W-:-:S02]  /*04f0*/  LEA.HI R5, R5, R4, RZ, 0x3 ;  /* 0x0000000405057211 */ /* 0x000fc400078f18ff */
[----:B-----5:R-:W-:Y:S02]  /*0500*/  ISETP.NE.OR P0, PT, R0, RZ, !P0 ;  /* 0x000000ff0000720c */ /* 0x020fe40004705670 */
[--C-:B------:R-:W-:Y:S02]  /*0510*/  SHF.R.S32.HI R0, RZ, 0x3, R5.reuse ;  /* 0x00000003ff007819 */ /* 0x100fe40000011405 */
[----:B------:R-:W-:Y:S02]  /*0520*/  SHF.R.S32.HI R5, RZ, 0x1f, R5 ;  /* 0x0000001fff057819 */ /* 0x000fe40000011405 */
[----:B0-----:R-:W-:Y:S02]  /*0530*/  I2FP.F32.U32 R7, UR9 ;  /* 0x0000000900077c45 */ /* 0x001fe40008201000 */
[----:B------:R-:W-:-:S03]  /*0540*/  LEA.HI R5, R5, R0, RZ, 0x2 ;  /* 0x0000000005057211 */ /* 0x000fc600078f10ff */
[----:B------:R-:W-:Y:S01]  /*0550*/  FMUL R7, R7, UR4 ;  /* 0x0000000407077c20 */ /* 0x000fe20008400000 */
[----:B------:R-:W-:Y:S01]  /*0560*/  LOP3.LUT R5, R5, 0xfffffffc, RZ, 0xc0, !PT ;  /* 0xfffffffc05057812 */ /* 0x000fe200078ec0ff */
[----:B------:R-:W-:Y:S01]  /*0570*/  VOTEU.ALL UP0, P0 ;  /* 0x00000000003f7886 */ /* 0x000fe20000000000 */
[----:B------:R-:W-:Y:S01]  /*0580*/  ULDC UR4, c[0x0][0x154] ;  /* 0x0000550000047ab9 */ /* 0x000fe20000000800 */
[----:B------:R-:W-:Y:S02]  /*0590*/  VOTEU.ALL UP1, P0 ;  /* 0x00000000003f7886 */ /* 0x000fe40000020000 */
[----:B------:R-:W0:Y:S01]  /*05a0*/  F2I.U32.TRUNC.NTZ R7, R7 ;  /* 0x0000000700077305 */ /* 0x000e22000020f000 */
[----:B------:R-:W-:Y:S01]  /*05b0*/  IMAD.IADD R5, R0, 0x1, -R5 ;  /* 0x0000000100057824 */ /* 0x000fe200078e0a05 */
[----:B------:R-:W5:Y:S01]  /*05c0*/  @!UP0 S2UR UR7, SR_CgaCtaId ;  /* 0x00000000000789c3 */ /* 0x000f620000008800 */
[----:B------:R-:W-:Y:S02]  /*05d0*/  @!UP0 UMOV UR6, 0x400 ;  /* 0x0000040000068882 */ /* 0x000fe40000000000 */
[----:B------:R-:W-:Y:S01]  /*05e0*/  IMAD R5, R6, 0x4, R5 ;  /* 0x0000000406057824 */ /* 0x000fe200078e0205 */
[----:B--2---:R-:W-:-:S04]  /*05f0*/  I2FP.F32.U32 R6, R2 ;  /* 0x0000000200067245 */ /* 0x004fc80000201000 */
[----:B------:R-:W-:Y:S01]  /*0600*/  LEA.HI R0, R5, R5, RZ, 0x1 ;  /* 0x0000000505007211 */ /* 0x000fe200078f08ff */
[----:B------:R-:W-:Y:S01]  /*0610*/  FMUL R6, R6, UR4 ;  /* 0x0000000406067c20 */ /* 0x000fe20008400000 */
[----:B------:R-:W-:Y:S02]  /*0620*/  UMOV UR4, 0x20 ;  /* 0x0000002000047882 */ /* 0x000fe40000000000 */
[----:B------:R-:W-:Y:S01]  /*0630*/  LOP3.LUT R0, R0, 0xfffffffe, RZ, 0xc0, !PT ;  /* 0xfffffffe00007812 */ /* 0x000fe200078ec0ff */
[----:B0-----:R-:W-:Y:S01]  /*0640*/  IMAD.MOV R11, RZ, RZ, -R7 ;  /* 0x000000ffff0b7224 */ /* 0x001fe200078e0a07 */
[----:B------:R-:W-:-:S04]  /*0650*/  @!UP0 UIADD3 UR4, -UR4, 0x100000, URZ ;  /* 0x0010000004048890 */ /* 0x000fc8000fffe13f */
[----:B------:R-:W-:Y:S02]  /*0660*/  @!UP0 USHF.L.U32 UR5, UR4, 0xb, URZ ;  /* 0x0000000b04058899 */ /* 0x000fe4000800063f */
[----:B------:R-:W-:Y:S01]  /*0670*/  @!UP0 USHF.L.U32 UR4, UR4, 0x1, URZ ;  /* 0x0000000104048899 */ /* 0x000fe2000800063f */
[----:B------:R-:W0:Y:S01]  /*0680*/  F2I.U32.TRUNC.NTZ R6, R6 ;  /* 0x0000000600067305 */ /* 0x000e22000020f000 */
[----:B------:R-:W2:Y:S01]  /*0690*/  LDC R7, c[0x0][0x140] ;  /* 0x00005000ff077b82 */ /* 0x000ea20000000800 */
[----:B-1----:R-:W-:Y:S02]  /*06a0*/  IMAD R11, R8, R11, UR9 ;  /* 0x00000009080b7e24 */ /* 0x002fe4000f8e020b */
[----:B------:R-:W-:-:S05]  /*06b0*/  IMAD.IADD R0, R5, 0x1, -R0 ;  /* 0x0000000105007824 */ /* 0x000fca00078e0a00 */
[----:B------:R-:W-:Y:S01]  /*06c0*/  ISETP.NE.AND P2, PT, R0, R11, PT ;  /* 0x0000000b0000720c */ /* 0x000fe20003f45270 */
[C---:B------:R-:W-:Y:S01]  /*06d0*/  IMAD.SHL.U32 R0, R5.reuse, 0x4, RZ ;  /* 0x0000000405007824 */ /* 0x040fe200078e00ff */
[----:B-----5:R-:W-:Y:S01]  /*06e0*/  @!UP0 ULEA UR6, UR7, UR6, 0x18 ;  /* 0x0000000607068291 */ /* 0x020fe2000f8ec03f */
[----:B------:R-:W-:Y:S01]  /*06f0*/  VOTEU.ALL UP0, P0 ;  /* 0x00000000003f7886 */ /* 0x000fe20000000000 */
[----:B------:R-:W-:Y:S01]  /*0700*/  LOP3.LUT P0, RZ, R4, 0x7, RZ, 0xc0, !PT ;  /* 0x0000000704ff7812 */ /* 0x000fe2000780c0ff */
[----:B0-----:R-:W-:Y:S01]  /*0710*/  IMAD.MOV R12, RZ, RZ, -R6 ;  /* 0x000000ffff0c7224 */ /* 0x001fe200078e0a06 */
[----:B------:R-:W-:-:S03]  /*0720*/  LOP3.LUT R9, R5, 0xc, R0, 0x78, !PT ;  /* 0x0000000c05097812 */ /* 0x000fc600078e7800 */
[----:B---3--:R-:W-:Y:S01]  /*0730*/  IMAD R5, R13, R12, R2 ;  /* 0x0000000c0d057224 */ /* 0x008fe200078e0202 */
[C---:B------:R-:W-:Y:S01]  /*0740*/  ISETP.LT.U32.AND P0, PT, R9.reuse, 0x4, !P0 ;  /* 0x000000040900780c */ /* 0x040fe20004701070 */
[----:B------:R0:W-:Y:S02]  /*0750*/  STL [R1+0x458], R9 ;  /* 0x0004580901007387 */ /* 0x0001e40000100800 */
[----:B------:R-:W-:Y:S02]  /*0760*/  @P2 LEA.HI R0, R9, R9, RZ, 0x1 ;  /* 0x0000000909002211 */ /* 0x000fe400078f08ff */
[----:B------:R-:W1:Y:S02]  /*0770*/  FENCE.VIEW.ASYNC.S ;  /* 0x00000000000073c6 */ /* 0x000e640000000000 */
[----:B-1----:R0:W1:Y:S01]  /*0780*/  @!UP0 SYNCS.EXCH.64 URZ, [UR6+0x60], UR4 ;  /* 0x00006004063f85b2 */ /* 0x0020620008000100 */
[----:B--2---:R-:W-:Y:S02]  /*0790*/  ISETP.EQ.U32.AND P5, PT, R7, 0x1, PT ;  /* 0x000000010700780c */ /* 0x004fe40003fa2070 */
[----:B------:R-:W-:-:S04]  /*07a0*/  @P2 SHF.R.S32.HI R0, RZ, 0x1, R0 ;  /* 0x00000001ff002819 */ /* 0x000fc80000011400 */
[----:B------:R-:W-:Y:S01]  /*07b0*/  @P2 ISETP.NE.AND P3, PT, R0, R5, PT ;  /* 0x000000050000220c */ /* 0x000fe20003f65270 */
[----:B------:R-:W-:Y:S01]  /*07c0*/  IMAD.MOV.U32 R0, RZ, RZ, 0x1 ;  /* 0x00000001ff007424 */ /* 0x000fe200078e00ff */
[----:B------:R-:W-:Y:S02]  /*07d0*/  SEL R5, RZ, 0x1, !P0 ;  /* 0x00000001ff057807 */ /* 0x000fe40004000000 */
[----:B------:R-:W-:-:S04]  /*07e0*/  @P2 SEL R0, RZ, 0x1, P3 ;  /* 0x00000001ff002807 */ /* 0x000fc80001800000 */
[----:B------:R-:W-:Y:S01]  /*07f0*/  LOP3.LUT R0, R0, R5, RZ, 0xc0, !PT ;  /* 0x0000000500007212 */ /* 0x000fe200078ec0ff */
[----:B------:R0:W2:Y:S01]  /*0800*/  @!UP1 SYNCS.EXCH.64 URZ, [UR6+0x68], UR4 ;  /* 0x00006804063f95b2 */ /* 0x0000a20008000100 */
[----:B------:R-:W-:-:S03]  /*0810*/  NOP ;  /* 0x0000000000007918 */ /* 0x000fc60000000000 */
[----:B------:R0:W-:Y:S01]  /*0820*/  STL [R1+0x454], R0 ;  /* 0x0004540001007387 */ /* 0x0001e20000100800 */
[----:B-1----:R-:W-:Y:S05]  /*0830*/  @!P5 BRA `(.L_x_3) ;  /* 0x000000000008d947 */ /* 0x002fea0003800000 */
[----:B--2-4-:R-:W-:Y:S01]  /*0840*/  UCGABAR_ARV ;  /* 0x00000000000079c7 */ /* 0x014fe20008000000 */
[----:B------:R-:W-:Y:S05]  /*0850*/  BRA `(.L_x_4) ;  /* 0x0000000000047947 */ /* 0x000fea0003800000 */
.L_x_3:
[----:B--2-4-:R-:W-:Y:S01]  /*0860*/  NOP ;  /* 0x0000000000007918 */ /* 0x014fe20000000000 */
.L_x_4:
[----:B0-----:R-:W0:Y:S01]  /*0870*/  LDC R0, c[0x0][0x65c] ;  /* 0x00019700ff007b82 */ /* 0x001e220000000800 */
[----:B------:R-:W-:Y:S02]  /*0880*/  IMAD.U32 R4, RZ, RZ, UR9 ;  /* 0x00000009ff047e24 */ /* 0x000fe4000f8e00ff */
[----:B------:R-:W-:Y:S01]  /*0890*/  IMAD.MOV.U32 R5, RZ, RZ, RZ ;  /* 0x000000ffff057224 */ /* 0x000fe200078e00ff */
[----:B0-----:R-:W-:-:S13]  /*08a0*/  ISETP.NE.AND P4, PT, R0, 0x1, PT ;  /* 0x000000010000780c */ /* 0x001fda0003f85270 */
[----:B------:R-:W0:Y:S01]  /*08b0*/  @P4 LDC R7, c[0x0][0x10] ;  /* 0x00000400ff074b82 */ /* 0x000e220000000800 */
[----:B------:R-:W-:Y:S02]  /*08c0*/  @P4 IMAD.MOV.U32 R3, RZ, RZ, RZ ;  /* 0x000000ffff034224 */ /* 0x000fe400078e00ff */
[----:B------:R-:W-:-:S05]  /*08d0*/  @P4 IMAD.MOV.U32 R15, RZ, RZ, RZ ;  /* 0x000000ffff0f4224 */ /* 0x000fca00078e00ff */
[----:B------:R-:W1:Y:S01]  /*08e0*/  @!P4 LDC R9, c[0x0][0xc] ;  /* 0x00000300ff09cb82 */ /* 0x000e620000000800 */
[----:B0-----:R-:W-:-:S04]  /*08f0*/  @P4 IMAD.WIDE.U32 R6, R7, UR9, R2 ;  /* 0x0000000907064c25 */ /* 0x001fc8000f8e0002 */
[----:B------:R-:W-:Y:S02]  /*0900*/  @P4 IMAD.MOV.U32 R8, RZ, RZ, R6 ;  /* 0x000000ffff084224 */ /* 0x000fe400078e0006 */
[----:B------:R-:W-:Y:S02]  /*0910*/  @P4 IMAD.IADD R16, R7, 0x1, R15 ;  /* 0x0000000107104824 */ /* 0x000fe400078e020f */
[----:B-1----:R-:W-:-:S04]  /*0920*/  @!P4 IMAD.WIDE.U32 R4, R2, R9, R4 ;  /* 0x000000090204c225 */ /* 0x002fc800078e0004 */
[----:B------:R-:W-:Y:S02]  /*0930*/  @!P4 IMAD.MOV.U32 R8, RZ, RZ, R4 ;  /* 0x000000ffff08c224 */ /* 0x000fe400078e0004 */
[----:B------:R-:W-:-:S03]  /*0940*/  @!P4 IMAD.MOV.U32 R16, RZ, RZ, R5 ;  /* 0x000000ffff10c224 */ /* 0x000fc600078e0005 */
[----:B------:R0:W-:Y:S04]  /*0950*/  STL [R1+0x460], R8 ;  /* 0x0004600801007387 */ /* 0x0001e80000100800 */
[----:B------:R0:W-:Y:S01]  /*0960*/  STL [R1+0x45c], R16 ;  /* 0x00045c1001007387 */ /* 0x0001e20000100800 */
[----:B------:R-:W-:Y:S05]  /*0970*/  @!P5 BRA `(.L_x_5) ;  /* 0x00000000000cd947 */ /* 0x000fea0003800000 */
[----:B------:R-:W-:Y:S01]  /*0980*/  UCGABAR_WAIT ;  /* 0x0000000000007dc7 */ /* 0x000fe20008000000 */
[----:B------:R-:W-:Y:S01]  /*0990*/  CCTL.IVALL ;  /* 0x00000000ff00798f */ /* 0x000fe20002000000 */
[----:B------:R-:W-:Y:S05]  /*09a0*/  BRA `(.L_x_6) ;  /* 0x0000000000047947 */ /* 0x000fea0003800000 */
.L_x_5:
[----:B------:R-:W-:Y:S06]  /*09b0*/  BAR.SYNC.DEFER_BLOCKING 0x0 ;  /* 0x0000000000007b1d */ /* 0x000fec0000010000 */
.L_x_6:
[----:B------:R-:W-:Y:S05]  /*09c0*/  @!P1 BRA `(.L_x_7) ;  /* 0x0000023000f49947 */ /* 0x000fea0003800000 */
[----:B------:R-:W-:-:S06]  /*09d0*/  UISETP.GT.U32.AND UP0, UPT, UR10, 0x1, UPT ;  /* 0x000000010a00788c */ /* 0x000fcc000bf04070 */
[----:B------:R-:W-:-:S13]  /*09e0*/  PLOP3.LUT P0, PT, PT, PT, UP0, 0x80, 0x0 ;  /* 0x000000000000781c */ /* 0x000fda0003f0f008 */
[----:B------:R-:W-:Y:S05]  /*09f0*/  @P0 EXIT ;  /* 0x000000000000094d */ /* 0x000fea0003800000 */
[----:B------:R-:W-:Y:S01]  /*0a00*/  IMAD.MOV.U32 R5, RZ, RZ, -0x1 ;  /* 0xffffffffff057424 */ /* 0x000fe200078e00ff */
[----:B------:R-:W-:Y:S01]  /*0a10*/  ULDC.64 UR4, c[0x0][0x650] ;  /* 0x0001940000047ab9 */ /* 0x000fe20000000a00 */
[----:B------:R-:W-:Y:S01]  /*0a20*/  IMAD.MOV.U32 R4, RZ, RZ, -0x1 ;  /* 0xffffffffff047424 */ /* 0x000fe200078e00ff */
[----:B------:R-:W-:Y:S01]  /*0a30*/  ISETP.GE.U32.AND P0, PT, R8, UR4, PT ;  /* 0x0000000408007c0c */ /* 0x000fe2000bf06070 */
[----:B------:R-:W-:Y:S01]  /*0a40*/  UMOV UR10, 0xffffffff ;  /* 0xffffffff000a7882 */ /* 0x000fe20000000000 */
[----:B------:R1:W-:Y:S01]  /*0a50*/  STL [R1+0x468], R5 ;  /* 0x0004680501007387 */ /* 0x0003e20000100800 */
[----:B------:R-:W-:Y:S02]  /*0a60*/  PRMT R0, RZ, 0x7610, R0 ;  /* 0x00007610ff007816 */ /* 0x000fe40000000000 */
[----:B------:R-:W-:Y:S01]  /*0a70*/  ISETP.GE.U32.AND.EX P0, PT, R16, UR5, PT, P0 ;  /* 0x0000000510007c0c */ /* 0x000fe2000bf06100 */
[----:B------:R1:W-:-:S12]  /*0a80*/  STL [R1+0x464], R4 ;  /* 0x0004640401007387 */ /* 0x0003d80000100800 */
[----:B-1----:R-:W-:Y:S05]  /*0a90*/  @P0 BRA `(.L_x_8) ;  /* 0x00000004003c0947 */ /* 0x002fea0003800000 */
[----:B------:R-:W-:Y:S01]  /*0aa0*/  ULDC.64 UR14, c[0x0][0x628] ;  /* 0x00018a00000e7ab9 */ /* 0x000fe20000000a00 */
[----:B------:R-:W1:Y:S01]  /*0ab0*/  LDC.64 R6, c[0x0][0x620] ;  /* 0x00018800ff067b82 */ /* 0x000e620000000a00 */
[----:B------:R-:W-:Y:S01]  /*0ac0*/  ISETP.NE.U32.AND P0, PT, RZ, UR14, PT ;  /* 0x0000000eff007c0c */ /* 0x000fe2000bf05070 */
[----:B------:R-:W-:Y:S01]  /*0ad0*/  ULDC UR11, c[0x0][0x630] ;  /* 0x00018c00000b7ab9 */ /* 0x000fe20000000800 */
[----:B------:R-:W-:Y:S02]  /*0ae0*/  R2UR UR4, R8 ;  /* 0x00000000080472ca */ /* 0x000fe400000e0000 */
[----:B------:R-:W-:Y:S02]  /*0af0*/  ISETP.NE.AND.EX P0, PT, RZ, UR15, PT, P0 ;  /* 0x0000000fff007c0c */ /* 0x000fe4000bf05300 */
[----:B------:R-:W-:-:S11]  /*0b00*/  R2UR UR5, R16 ;  /* 0x00000000100572ca */ /* 0x000fd600000e0000 */
[----:B------:R-:W-:Y:S05]  /*0b10*/  @!P0 BRA `(.L_x_9) ;  /* 0x0000000000308947 */ /* 0x000fea0003800000 */
[----:B------:R-:W-:Y:S01]  /*0b20*/  R2UR UR4, R8 ;  /* 0x00000000080472ca */ /* 0x000fe200000e0000 */
[----:B------:R-:W-:Y:S01]  /*0b30*/  ULDC UR8, c[0x0][0x634] ;  /* 0x00018d0000087ab9 */ /* 0x000fe20000000800 */
[----:B------:R-:W-:-:S11]  /*0b40*/  R2UR UR10, R16 ;  /* 0x00000000100a72ca */ /* 0x000fd600000e0000 */
[----:B------:R-:W-:-:S04]  /*0b50*/  UIADD3 UR8, UP0, UR4, UR8, URZ ;  /* 0x0000000804087290 */ /* 0x000fc8000ff1e03f */
[----:B------:R-:W-:-:S04]  /*0b60*/  UIADD3.X UR10, URZ, UR10, URZ, UP0, !UPT ;  /* 0x0000000a3f0a7290 */ /* 0x000fc800087fe43f */
[----:B------:R-:W-:-:S04]  /*0b70*/  UIMAD.WIDE.U32 UR4, UR10, UR14, URZ ;  /* 0x0000000e0a0472a5 */ /* 0x000fc8000f8e003f */
[----:B------:R-:W-:Y:S02]  /*0b80*/  UIMAD.WIDE.U32 UR6, UP0, UR8, UR15, UR4 ;  /* 0x0000000f080672a5 */ /* 0x000fe4000f800004 */
[----:B------:R-:W-:Y:S02]  /*0b90*/  UIMAD.WIDE.U32 UR4, UR8, UR14, URZ ;  /* 0x0000000e080472a5 */ /* 0x000fe4000f8e003f */
[----:B------:R-:W-:Y:S02]  /*0ba0*/  UIADD3.X UR9, URZ, URZ, URZ, UP0, !UPT ;  /* 0x0000003f3f097290 */ /* 0x000fe400087fe43f */
[----:B------:R-:W-:Y:S01]  /*0bb0*/  UIADD3 URZ, UP0, UR5, UR6, URZ ;  /* 0x00000006053f7290 */ /* 0x000fe2000ff1e03f */
[----:B------:R-:W-:-:S03]  /*0bc0*/  UMOV UR8, UR7 ;  /* 0x0000000700087c82 */ /* 0x000fc60008000000 */
[----:B------:R-:W-:-:S12]  /*0bd0*/  UIMAD.WIDE.U32.X UR4, UR10, UR15, UR8, UP0 ;  /* 0x0000000f0a0472a5 */ /* 0x000fd800080e0408 */
.L_x_9:
[----:B------:R-:W-:Y:S01]  /*0be0*/  USHF.R.U64 UR10, UR4, UR11, UR5 ;  /* 0x0000000b040a7299 */ /* 0x000fe20008001205 */
[----:B------:R-:W2:Y:S01]  /*0bf0*/  LDC.64 R20, c[0x0][0x640] ;  /* 0x00019000ff147b82 */ /* 0x000ea20000000a00 */
[----:B------:R-:W-:Y:S01]  /*0c00*/  USHF.R.U32.HI UR4, URZ, UR11, UR5 ;  /* 0x0000000b3f047299 */ /* 0x000fe20008011605 */
[----:B------:R-:W-:Y:S02]  /*0c10*/  IMAD.MOV.U32 R4, RZ, RZ, R8 ;  /* 0x000000ffff047224 */ /* 0x000fe400078e0008 */
[----:B------:R-:W-:Y:S01]  /*0c20*/  IMAD R12, R13, R12, R2 ;  /* 0x0000000c0d0c7224 */ /* 0x000fe200078e0202 */
[----:B------:R-:W-:Y:S01]  /*0c30*/  IADD3 R3, P0, RZ, -UR10, RZ ;  /* 0x8000000aff037c10 */ /* 0x000fe2000ff1e0ff */
[----:B------:R-:W-:Y:S02]  /*0c40*/  IMAD.MOV.U32 R13, RZ, RZ, 0x1 ;  /* 0x00000001ff0d7424 */ /* 0x000fe400078e00ff */
[----:B------:R-:W3:Y:S02]  /*0c50*/  LDC R10, c[0x0][0x618] ;  /* 0x00018600ff0a7b82 */ /* 0x000ee40000000800 */
[----:B------:R-:W-:-:S04]  /*0c60*/  IMAD.X R5, RZ, RZ, ~UR4, P0 ;  /* 0x80000004ff057e24 */ /* 0x000fc800080e06ff */
[-C--:B-1----:R-:W-:Y:S02]  /*0c70*/  IMAD R0, R5, R6.reuse, RZ ;  /* 0x0000000605007224 */ /* 0x082fe400078e02ff */
[----:B------:R-:W1:Y:S01]  /*0c80*/  LDC R14, c[0x0][0x608] ;  /* 0x00018200ff0e7b82 */ /* 0x000e620000000800 */
[----:B------:R-:W-:Y:S02]  /*0c90*/  IMAD.MOV.U32 R5, RZ, RZ, R16 ;  /* 0x000000ffff057224 */ /* 0x000fe400078e0010 */
[----:B------:R-:W-:-:S05]  /*0ca0*/  IMAD.WIDE.U32 R4, R3, R6, R4 ;  /* 0x0000000603047225 */ /* 0x000fca00078e0004 */
[----:B------:R-:W4:Y:S01]  /*0cb0*/  LDC R18, c[0x0][0x658] ;  /* 0x00019600ff127b82 */ /* 0x000f220000000800 */
[----:B------:R-:W-:Y:S01]  /*0cc0*/  IMAD R3, R3, R7, R0 ;  /* 0x0000000703037224 */ /* 0x000fe200078e0200 */
[----:B--2---:R-:W-:-:S03]  /*0cd0*/  ISETP.NE.U32.AND P0, PT, R20, RZ, PT ;  /* 0x000000ff1400720c */ /* 0x004fc60003f05070 */
[----:B------:R-:W-:Y:S01]  /*0ce0*/  IMAD.IADD R3, R5, 0x1, R3 ;  /* 0x0000000105037824 */ /* 0x000fe200078e0203 */
[----:B------:R-:W-:Y:S01]  /*0cf0*/  ISETP.NE.AND.EX P0, PT, R21, RZ, PT, P0 ;  /* 0x000000ff1500720c */ /* 0x000fe20003f05300 */
[----:B------:R-:W-:Y:S01]  /*0d00*/  IMAD.MOV.U32 R5, RZ, RZ, -0x1 ;  /* 0xffffffffff057424 */ /* 0x000fe200078e00ff */
[----:B0-----:R-:W0:Y:S02]  /*0d10*/  LDC R16, c[0x0][0x600] ;  /* 0x00018000ff107b82 */ /* 0x001e240000000800 */
[-CC-:B---3--:R-:W-:Y:S02]  /*0d20*/  SHF.R.U64 R8, R4, R10.reuse, R3.reuse ;  /* 0x0000000a04087219 */ /* 0x188fe40000001203 */
[----:B------:R-:W-:-:S04]  /*0d30*/  SHF.R.U32.HI R3, RZ, R10, R3 ;  /* 0x0000000aff037219 */ /* 0x000fc80000011603 */
[----:B------:R-:W2:Y:S01]  /*0d40*/  LDC R15, c[0x0][0x648] ;  /* 0x00019200ff0f7b82 */ /* 0x000ea20000000800 */
[-CC-:B-1----:R-:W-:Y:S02]  /*0d50*/  SHF.R.U64 R23, R8, R14.reuse, R3.reuse ;  /* 0x0000000e08177219 */ /* 0x182fe40000001203 */
[----:B------:R-:W-:-:S05]  /*0d60*/  SHF.R.U32.HI R3, RZ, R14, R3 ;  /* 0x0000000eff037219 */ /* 0x000fca0000011603 */
[----:B------:R-:W1:Y:S01]  /*0d70*/  LDC R17, c[0x0][0x638] ;  /* 0x00018e00ff117b82 */ /* 0x000e620000000800 */
[-CC-:B----4-:R-:W-:Y:S02]  /*0d80*/  SHF.R.U64 R10, R23, R18.reuse, R3.reuse ;  /* 0x00000012170a7219 */ /* 0x190fe40000001203 */
[-C--:B------:R-:W-:Y:S02]  /*0d90*/  SHF.L.U32 R0, R5, R18.reuse, RZ ;  /* 0x0000001205007219 */ /* 0x080fe400000006ff */
[----:B------:R-:W-:Y:S01]  /*0da0*/  SHF.R.U32.HI R3, RZ, R18, R3 ;  /* 0x00000012ff037219 */ /* 0x000fe20000011603 */
[----:B------:R-:W-:Y:S01]  /*0db0*/  IMAD.MOV.U32 R2, RZ, RZ, R10 ;  /* 0x000000ffff027224 */ /* 0x000fe200078e000a */
[----:B------:R-:W-:Y:S01]  /*0dc0*/  LOP3.LUT R0, RZ, R0, RZ, 0x33, !PT ;  /* 0x00000000ff007212 */ /* 0x000fe200078e33ff */
[----:B------:R-:W3:Y:S01]  /*0dd0*/  LDC R19, c[0x0][0x610] ;  /* 0x00018400ff137b82 */ /* 0x000ee20000000800 */
[----:B------:R-:W-:Y:S05]  /*0de0*/  @!P0 BRA `(.L_x_10) ;  /* 0x0000000000288947 */ /* 0x000fea0003800000 */
[----:B------:R-:W4:Y:S02]  /*0df0*/  LDC R7, c[0x0][0x64c] ;  /* 0x00019300ff077b82 */ /* 0x000f240000000800 */
[----:B----4-:R-:W-:-:S05]  /*0e00*/  IADD3 R7, P0, R10, R7, RZ ;  /* 0x000000070a077210 */ /* 0x010fca0007f1e0ff */
[----:B------:R-:W-:-:S04]  /*0e10*/  IMAD.X R9, RZ, RZ, R3, P0 ;  /* 0x000000ffff097224 */ /* 0x000fc800000e0603 */
[----:B------:R-:W-:-:S04]  /*0e20*/  IMAD.WIDE.U32 R2, R9, R20, RZ ;  /* 0x0000001409027225 */ /* 0x000fc800078e00ff */
[----:B------:R-:W-:-:S04]  /*0e30*/  IMAD.WIDE.U32 R4, P0, R7, R21, R2 ;  /* 0x0000001507047225 */ /* 0x000fc80007800002 */
[----:B------:R-:W-:-:S04]  /*0e40*/  IMAD.WIDE.U32 R2, R7, R20, RZ ;  /* 0x0000001407027225 */ /* 0x000fc800078e00ff */
[----:B------:R-:W-:Y:S01]  /*0e50*/  IMAD.X R7, RZ, RZ, RZ, P0 ;  /* 0x000000ffff077224 */ /* 0x000fe200000e06ff */
[----:B------:R-:W-:Y:S01]  /*0e60*/  IADD3 RZ, P0, R3, R4, RZ ;  /* 0x0000000403ff7210 */ /* 0x000fe20007f1e0ff */
[----:B------:R-:W-:-:S04]  /*0e70*/  IMAD.MOV.U32 R6, RZ, RZ, R5 ;  /* 0x000000ffff067224 */ /* 0x000fc800078e0005 */
[----:B------:R-:W-:-:S08]  /*0e80*/  IMAD.WIDE.U32.X R2, R9, R21, R6, P0 ;  /* 0x0000001509027225 */ /* 0x000fd000000e0406 */
.L_x_10:
[----:B--2---:R-:W-:Y:S01]  /*0e90*/  SHF.R.U64 R4, R2, R15, R3 ;  /* 0x0000000f02047219 */ /* 0x004fe20000001203 */
[----:B0-----:R-:W-:Y:S01]  /*0ea0*/  VIADD R5, R16, 0xffffffff ;  /* 0xffffffff10057836 */ /* 0x001fe20000000000 */
[----:B------:R-:W-:Y:S02]  /*0eb0*/  SHF.L.U32 R2, R13, R18, RZ ;  /* 0x000000120d027219 */ /* 0x000fe400000006ff */
[----:B------:R-:W-:Y:S01]  /*0ec0*/  LOP3.LUT R3, R23, R0, RZ, 0xc0, !PT ;  /* 0x0000000017037212 */ /* 0x000fe200078ec0ff */
[----:B------:R-:W-:Y:S01]  /*0ed0*/  IMAD.MOV R6, RZ, RZ, -R4 ;  /* 0x000000ffff067224 */ /* 0x000fe200078e0a04 */
[----:B------:R-:W-:Y:S02]  /*0ee0*/  SEL R0, R11, R12, !P4 ;  /* 0x0000000c0b007207 */ /* 0x000fe40006000000 */
[----:B------:R-:W-:Y:S01]  /*0ef0*/  LOP3.LUT R5, R8, R5, RZ, 0xc0, !PT ;  /* 0x0000000508057212 */ /* 0x000fe200078ec0ff */
[----:B------:R-:W-:Y:S02]  /*0f00*/  IMAD R7, R2, R4, R3 ;  /* 0x0000000402077224 */ /* 0x000fe400078e0203 */
[----:B-1----:R-:W-:-:S02]  /*0f10*/  IMAD R3, R6, R17, R10 ;  /* 0x0000001106037224 */ /* 0x002fc400078e020a */
[----:B---3--:R-:W-:Y:S02]  /*0f20*/  IMAD R2, R7, R19, R0 ;  /* 0x0000001307027224 */ /* 0x008fe400078e0200 */
[----:B------:R-:W-:Y:S02]  /*0f30*/  IMAD R3, R3, R16, R5 ;  /* 0x0000001003037224 */ /* 0x000fe400078e0205 */
[----:B------:R-:W-:-:S03]  /*0f40*/  IMAD.MOV.U32 R0, RZ, RZ, 0x1 ;  /* 0x00000001ff007424 */ /* 0x000fc600078e00ff */
[----:B------:R-:W-:Y:S02]  /*0f50*/  SEL R4, R3, R2, !P4 ;  /* 0x0000000203047207 */ /* 0x000fe40006000000 */
[----:B------:R-:W-:-:S03]  /*0f60*/  SEL R2, R2, R3, !P4 ;  /* 0x0000000302027207 */ /* 0x000fc60006000000 */
[----:B------:R1:W-:Y:S04]  /*0f70*/  STL [R1+0x464], R4 ;  /* 0x0004640401007387 */ /* 0x0003e80000100800 */
[----:B------:R1:W-:Y:S02]  /*0f80*/  STL [R1+0x468], R2 ;  /* 0x0004680201007387 */ /* 0x0003e40000100800 */
.L_x_8:
[----:B------:R-:W-:-:S08]  /*0f90*/  NOP ;  /* 0x0000000000007918 */ /* 0x000fd00000000000 */
[----:B------:R-:W2:Y:S02]  /*0fa0*/  USETMAXREG.TRY_ALLOC.CTAPOOL UP0, 0xf0 ;  /* 0x000000f0000079c8 */ /* 0x000ea40008000600 */
[----:B--2---:R-:W-:-:S13]  /*0fb0*/  PLOP3.LUT P0, PT, PT, PT, UP0, 0x80, 0x0 ;  /* 0x000000000000781c */ /* 0x004fda0003f0f008 */
[----:B------:R-:W-:Y:S05]  /*0fc0*/  @!P0 BRA `(.L_x_8) ;  /* 0xfffffffc00f08947 */ /* 0x000fea000383ffff */
[----:B------:R-:W-:Y:S01]  /*0fd0*/  ULDC.64 UR4, c[0x0][0x598] ;  /* 0x0001660000047ab9 */ /* 0x000fe20000000a00 */
[----:B------:R-:W-:Y:S01]  /*0fe0*/  ULDC.64 UR14, c[0x0][0x208] ;  /* 0x00008200000e7ab9 */ /* 0x000fe20000000a00 */
[----:B------:R-:W-:-:S04]  /*0ff0*/  ISETP.NE.U32.AND P0, PT, RZ, UR4, PT ;  /* 0x00000004ff007c0c */ /* 0x000fc8000bf05070 */
[----:B------:R-:W-:-:S13]  /*1000*/  ISETP.NE.AND.EX P0, PT, RZ, UR5, PT, P0 ;  /* 0x00000005ff007c0c */ /* 0x000fda000bf05300 */
[----:B------:R-:W-:Y:S05]  /*1010*/  @!P0 BRA `(.L_x_11) ;  /* 0x0000000000208947 */ /* 0x000fea0003800000 */
[----:B-1----:R-:W1:Y:S02]  /*1020*/  LDC.64 R2, c[0x0][0x598] ;  /* 0x00016600ff027b82 */ /* 0x002e640000000a00 */
[----:B-1----:R-:W2:Y:S02]  /*1030*/  LDG.E.64 R2, desc[UR14][R2.64] ;  /* 0x0000000e02027981 */ /* 0x002ea4000c1e1b00 */
[----:B--2---:R-:W-:-:S04]  /*1040*/  ISETP.NE.U32.AND P0, PT, R2, RZ, PT ;  /* 0x000000ff0200720c */ /* 0x004fc80003f05070 */
[----:B------:R-:W-:-:S13]  /*1050*/  ISETP.NE.AND.EX P0, PT, R3, RZ, PT, P0 ;  /* 0x000000ff0300720c */ /* 0x000fda0003f05300 */
[----:B------:R-:W-:Y:S05]  /*1060*/  @!P0 BRA `(.L_x_11) ;  /* 0x00000000000c8947 */ /* 0x000fea0003800000 */
[----:B------:R-:W2:Y:S02]  /*1070*/  LD.E R2, desc[UR14][R2.64] ;  /* 0x0000000e02027980 */ /* 0x000ea4000c101900 */
[----:B--2---:R-:W-:Y:S01]  /*1080*/  R2UR UR20, R2 ;  /* 0x00000000021472ca */ /* 0x004fe200000e0000 */
[----:B------:R-:W-:-:S14]  /*1090*/  BRA `(.L_x_12) ;  /* 0x0000000000247947 */ /* 0x000fdc0003800000 */
.L_x_11:
[----:B------:R-:W-:Y:S02]  /*10a0*/  ULDC.64 UR4, c[0x0][0x588] ;  /* 0x0001620000047ab9 */ /* 0x000fe40000000a00 */
[----:B------:R-:W-:-:S04]  /*10b0*/  ISETP.NE.U32.AND P0, PT, RZ, UR4, PT ;  /* 0x00000004ff007c0c */ /* 0x000fc8000bf05070 */
[----:B------:R-:W-:-:S13]  /*10c0*/  ISETP.NE.AND.EX P0, PT, RZ, UR5, PT, P0 ;  /* 0x00000005ff007c0c */ /* 0x000fda000bf05300 */
[----:B------:R-:W-:Y:S05]  /*10d0*/  @!P0 BRA `(.L_x_13) ;  /* 0x0000000000108947 */ /* 0x000fea0003800000 */
[----:B-1----:R-:W1:Y:S02]  /*10e0*/  LDC.64 R2, c[0x0][0x588] ;  /* 0x00016200ff027b82 */ /* 0x002e640000000a00 */
[----:B-1----:R-:W2:Y:S02]  /*10f0*/  LDG.E R2, desc[UR14][R2.64] ;  /* 0x0000000e02027981 */ /* 0x002ea4000c1e1900 */
[----:B--2---:R-:W-:Y:S01]  /*1100*/  R2UR UR20, R2 ;  /* 0x00000000021472ca */ /* 0x004fe200000e0000 */
[----:B------:R-:W-:-:S14]  /*1110*/  BRA `(.L_x_12) ;  /* 0x0000000000047947 */ /* 0x000fdc0003800000 */
.L_x_13:
[----:B------:R-:W-:-:S05]  /*1120*/  ULDC UR20, c[0x0][0x580] ;  /* 0x0001600000147ab9 */ /* 0x000fca0000000800 */
.L_x_12:
[----:B------:R-:W-:Y:S02]  /*1130*/  ULDC.64 UR4, c[0x0][0x5a0] ;  /* 0x0001680000047ab9 */ /* 0x000fe40000000a00 */
        /* <DEDUP_REMOVED lines=11> */
.L_x_14:
        /* <DEDUP_REMOVED lines=8> */
.L_x_16:
[----:B------:R-:W-:-:S05]  /*1270*/  ULDC UR21, c[0x0][0x584] ;  /* 0x0001610000157ab9 */ /* 0x000fca0000000800 */
.L_x_15:
[----:B------:R-:W-:-:S13]  /*1280*/  LOP3.LUT P0, RZ, R0, 0xff, RZ, 0xc0, !PT ;  /* 0x000000ff00ff7812 */ /* 0x000fda000780c0ff */
[----:B------:R-:W-:Y:S05]  /*1290*/  @!P0 EXIT ;  /* 0x000000000000894d */ /* 0x000fea0003800000 */
[----:B------:R-:W-:Y:S01]  /*12a0*/  ULDC UR4, c[0x0][0x28c] ;  /* 0x0000a30000047ab9 */ /* 0x000fe20000000800 */
[----:B------:R-:W-:Y:S02]  /*12b0*/  ULOP3.LUT UR22, UR13, 0x1, URZ, 0xfc, !UPT ;  /* 0x000000010d167892 */ /* 0x000fe4000f8efc3f */
[----:B------:R-:W-:-:S04]  /*12c0*/  UIADD3 UR4, UR4, 0x3f, URZ ;  /* 0x0000003f04047890 */ /* 0x000fc8000fffe03f */
[----:B------:R-:W-:-:S04]  /*12d0*/  USHF.R.S32.HI UR5, URZ, 0x1f, UR4 ;  /* 0x0000001f3f057899 */ /* 0x000fc80008011404 */
[----:B------:R-:W-:-:S03]  /*12e0*/  ULEA.HI UR5, UR5, UR4, URZ, 0x6 ;  /* 0x0000000405057291 */ /* 0x000fc6000f8f303f */
[----:B------:R-:W-:Y:S01]  /*12f0*/  UMOV UR4, URZ ;  /* 0x0000003f00047c82 */ /* 0x000fe20008000000 */
[----:B------:R-:W-:-:S03]  /*1300*/  USHF.R.S32.HI UR9, URZ, 0x6, UR5 ;  /* 0x000000063f097899 */ /* 0x000fc60008011405 */
[----:B------:R-:W-:-:S09]  /*1310*/  UMOV UR5, URZ ;  /* 0x0000003f00057c82 */ /* 0x000fd20008000000 */
.L_x_555:
[----:B------:R-:W-:Y:S01]  /*1320*/  STL [R1+0x450], RZ ;  /* 0x000450ff01007387 */ /* 0x000fe20000100800 */
[----:B--2---:R-:W2:Y:S01]  /*1330*/  S2UR UR18, SR_CgaCtaId ;  /* 0x00000000001279c3 */ /* 0x004ea20000008800 */
[----:B------:R-:W-:Y:S01]  /*1340*/  UMOV UR17, 0x400 ;  /* 0x0000040000117882 */ /* 0x000fe20000000000 */
[----:B------:R-:W-:Y:S01]  /*1350*/  UMOV UR6, URZ ;  /* 0x0000003f00067c82 */ /* 0x000fe20008000000 */
[----:B------:R-:W-:Y:S01]  /*1360*/  STL [R1+0x44c], RZ ;  /* 0x00044cff01007387 */ /* 0x000fe20000100800 */
[----:B------:R-:W-:Y:S01]  /*1370*/  UMOV UR7, URZ ;  /* 0x0000003f00077c82 */ /* 0x000fe20008000000 */
[----:B------:R-:W-:Y:S01]  /*1380*/  UMOV UR8, URZ ;  /* 0x0000003f00087c82 */ /* 0x000fe20008000000 */
[----:B------:R-:W-:Y:S01]  /*1390*/  UMOV UR23, UR5 ;  /* 0x0000000500177c82 */ /* 0x000fe20008000000 */
[----:B------:R-:W-:Y:S01]  /*13a0*/  STL [R1+0x448], RZ ;  /* 0x000448ff01007387 */ /* 0x000fe20000100800 */
[----:B-1-3--:R-:W1:Y:S01]  /*13b0*/  LDC R2, c[0x0][0x28c] ;  /* 0x0000a300ff027b82 */ /* 0x00ae620000000800 */
[----:B------:R-:W-:-:S02]  /*13c0*/  CS2R R236, SRZ ;  /* 0x0000000000ec7805 */ /* 0x000fc4000001ff00 */
[----:B------:R-:W-:Y:S01]  /*13d0*/  CS2R R234, SRZ ;  /* 0x0000000000ea7805 */ /* 0x000fe2000001ff00 */
[----:B------:R-:W-:Y:S01]  /*13e0*/  STL [R1+0x444], RZ ;  /* 0x000444ff01007387 */ /* 0x000fe20000100800 */
[----:B------:R-:W-:Y:S02]  /*13f0*/  CS2R R232, SRZ ;  /* 0x0000000000e87805 */ /* 0x000fe4000001ff00 */
[----:B------:R-:W-:Y:S02]  /*1400*/  CS2R R230, SRZ ;  /* 0x0000000000e67805 */ /* 0x000fe4000001ff00 */
[----:B------:R-:W-:Y:S01]  /*1410*/  CS2R R228, SRZ ;  /* 0x0000000000e47805 */ /* 0x000fe2000001ff00 */
[----:B------:R-:W-:Y:S01]  /*1420*/  STL [R1+0x440], RZ ;  /* 0x000440ff01007387 */ /* 0x000fe20000100800 */
[----:B------:R-:W-:Y:S02]  /*1430*/  CS2R R226, SRZ ;  /* 0x0000000000e27805 */ /* 0x000fe4000001ff00 */
        /* <DEDUP_REMOVED lines=15> */
[----:B-1----:R-:W-:Y:S02]  /*1530*/  ISETP.GE.AND P0, PT, R2, 0x1, PT ;  /* 0x000000010200780c */ /* 0x002fe40003f06270 */
        /* <DEDUP_REMOVED lines=39> */
[----:B0-----:R-:W-:Y:S02]  /*17b0*/  CS2R R16, SRZ ;  /* 0x0000000000107805 */ /* 0x001fe4000001ff00 */
[----:B------:R-:W-:-:S02]  /*17c0*/  CS2R R14, SRZ ;  /* 0x00000000000e7805 */ /* 0x000fc4000001ff00 */
[----:B------:R-:W-:Y:S01]  /*17d0*/  CS2R R12, SRZ ;  /* 0x00000000000c7805 */ /* 0x000fe2000001ff00 */
[----:B------:R-:W-:Y:S01]  /*17e0*/  STL [R1+0x404], RZ ;  /* 0x000404ff01007387 */ /* 0x000fe20000100800 */
[----:B------:R-:W-:Y:S02]  /*17f0*/  CS2R R10, SRZ ;  /* 0x00000000000a7805 */ /* 0x000fe4000001ff00 */
[----:B------:R-:W-:Y:S02]  /*1800*/  CS2R R8, SRZ ;  /* 0x0000000000087805 */ /* 0x000fe4000001ff00 */
[----:B------:R-:W-:Y:S01]  /*1810*/  CS2R R6, SRZ ;  /* 0x0000000000067805 */ /* 0x000fe2000001ff00 */
[----:B------:R-:W-:Y:S01]  /*1820*/  STL [R1+0x400], RZ ;  /* 0x000400ff01007387 */ /* 0x000fe20000100800 */
[----:B------:R-:W-:Y:S01]  /*1830*/  CS2R R4, SRZ ;  /* 0x0000000000047805 */ /* 0x000fe2000001ff00 */
[----:B------:R-:W-:Y:S01]  /*1840*/  IMAD.MOV.U32 R3, RZ, RZ, RZ ;  /* 0x000000ffff037224 */ /* 0x000fe200078e00ff */
[----:B------:R-:W-:Y:S01]  /*1850*/  CS2R R24, SRZ ;  /* 0x0000000000187805 */ /* 0x000fe2000001ff00 */
[----:B------:R-:W-:Y:S01]  /*1860*/  STL [R1+0x3fc], RZ ;  /* 0x0003fcff01007387 */ /* 0x000fe20000100800 */
[----:B------:R-:W-:-:S02]  /*1870*/  CS2R R26, SRZ ;  /* 0x00000000001a7805 */ /* 0x000fc4000001ff00 */
[----:B------:R-:W-:Y:S02]  /*1880*/  CS2R R28, SRZ ;  /* 0x00000000001c7805 */ /* 0x000fe4000001ff00 */
[----:B------:R-:W-:Y:S01]  /*1890*/  CS2R R30, SRZ ;  /* 0x00000000001e7805 */ /* 0x000fe2000001ff00 */
[----:B------:R-:W-:Y:S01]  /*18a0*/  STL [R1+0x3f8], RZ ;  /* 0x0003f8ff01007387 */ /* 0x000fe20000100800 */
[----:B------:R-:W-:Y:S02]  /*18b0*/  CS2R R32, SRZ ;  /* 0x0000000000207805 */ /* 0x000fe4000001ff00 */
[----:B------:R-:W-:Y:S02]  /*18c0*/  CS2R R34, SRZ ;  /* 0x0000000000227805 */ /* 0x000fe4000001ff00 */
        /* <DEDUP_REMOVED lines=77> */
[----:B------:R-:W-:Y:S04]  /*1da0*/  STL [R1+0x3a8], RZ ;  /* 0x0003a8ff01007387 */ /* 0x000fe80000100800 */
        /* <DEDUP_REMOVED lines=106> */
[----:B------:R-:W-:Y:S04]  /*2450*/  STL [R1], RZ ;  /* 0x000000ff01007387 */ /* 0x000fe80000100800 */
        /* <DEDUP_REMOVED lines=39> */
[----:B------:R-:W-:Y:S01]  /*26d0*/  STL [R1+0xa0], RZ ;  /* 0x0000a0ff01007387 */ /* 0x000fe20000100800 */
[----:B------:R-:W0:Y:S03]  /*26e0*/  S2R R0, SR_TID.X ;  /* 0x0000000000007919 */ /* 0x000e260000002100 */
        /* <DEDUP_REMOVED lines=8> */
[----:B0-----:R-:W-:-:S03]  /*2770*/  LOP3.LUT R0, R0, 0x80, RZ, 0xc0, !PT ;  /* 0x0000008000007812 */ /* 0x001fc600078ec0ff */
[----:B------:R-:W-:Y:S01]  /*2780*/  STL [R1+0xc4], RZ ;  /* 0x0000c4ff01007387 */ /* 0x000fe20000100800 */
[----:B------:R-:W-:-:S03]  /*2790*/  SHF.R.U32.HI R0, RZ, 0x7, R0 ;  /* 0x00000007ff007819 */ /* 0x000fc60000011600 */
        /* <DEDUP_REMOVED lines=33> */
[----:B------:R-:W0:Y:S04]  /*29b0*/  SHFL.IDX PT, R0, R0, RZ, 0x1f ;  /* 0x00001fff00007589 */ /* 0x000e2800000e0000 */
[----:B------:R1:W-:Y:S04]  /*29c0*/  STL [R1+0x14c], RZ ;  /* 0x00014cff01007387 */ /* 0x0003e80000100800 */
[----:B------:R1:W-:Y:S04]  /*29d0*/  STL [R1+0x150], RZ ;  /* 0x000150ff01007387 */ /* 0x0003e80000100800 */
[----:B------:R1:W-:Y:S04]  /*29e0*/  STL [R1+0x154], RZ ;  /* 0x000154ff01007387 */ /* 0x0003e80000100800 */
[----:B------:R1:W-:Y:S04]  /*29f0*/  STL [R1+0x158], RZ ;  /* 0x000158ff01007387 */ /* 0x0003e80000100800 */
[----:B------:R1:W-:Y:S04]  /*2a00*/  STL [R1+0x15c], RZ ;  /* 0x00015cff01007387 */ /* 0x0003e80000100800 */
[----:B------:R1:W-:Y:S01]  /*2a10*/  STL [R1+0x160], RZ ;  /* 0x000160ff01007387 */ /* 0x0003e20000100800 */
[----:B0-----:R-:W-:Y:S01]  /*2a20*/  R2UR UR12, R0 ;  /* 0x00000000000c72ca */ /* 0x001fe200000e0000 */
[----:B------:R-:W-:-:S02]  /*2a30*/  IMAD.U32 R0, RZ, RZ, UR4 ;  /* 0x00000004ff007e24 */ /* 0x000fc4000f8e00ff */
[----:B------:R1:W-:Y:S04]  /*2a40*/  STL [R1+0x164], RZ ;  /* 0x000164ff01007387 */ /* 0x0003e80000100800 */
[----:B------:R1:W-:Y:S04]  /*2a50*/  STL [R1+0x168], RZ ;  /* 0x000168ff01007387 */ /* 0x0003e80000100800 */
[----:B------:R1:W-:Y:S02]  /*2a60*/  STL [R1+0x16c], RZ ;  /* 0x00016cff01007387 */ /* 0x0003e40000100800 */
[----:B------:R-:W-:-:S02]  /*2a70*/  ULEA.HI UR11, UR12, UR12, URZ, 0x1 ;  /* 0x0000000c0c0b7291 */ /* 0x000fc4000f8f083f */
[----:B------:R1:W-:Y:S02]  /*2a80*/  STL [R1+0x170], RZ ;  /* 0x000170ff01007387 */ /* 0x0003e40000100800 */
[----:B------:R-:W-:Y:S02]  /*2a90*/  ULOP3.LUT UR16, UR11, 0xffffe, URZ, 0xc0, !UPT ;  /* 0x000ffffe0b107892 */ /* 0x000fe4000f8ec03f */
[----:B------:R1:W-:Y:S01]  /*2aa0*/  STL [R1+0x174], RZ ;  /* 0x000174ff01007387 */ /* 0x0003e20000100800 */
[----:B--2---:R-:W-:Y:S02]  /*2ab0*/  ULEA UR11, UR18, UR17, 0x18 ;  /* 0x00000011120b7291 */ /* 0x004fe4000f8ec03f */
[----:B------:R-:W-:Y:S01]  /*2ac0*/  UIADD3 UR16, UR12, -UR16, URZ ;  /* 0x800000100c107290 */ /* 0x000fe2000fffe03f */
[----:B------:R1:W-:Y:S03]  /*2ad0*/  STL [R1+0x178], RZ ;  /* 0x000178ff01007387 */ /* 0x0003e60000100800 */
[----:B------:R-:W-:Y:S01]  /*2ae0*/  ULEA UR16, UR16, UR11, 0xc ;  /* 0x0000000b10107291 */ /* 0x000fe2000f8e603f */
[----:B------:R1:W-:Y:S03]  /*2af0*/  STL [R1+0x17c], RZ ;  /* 0x00017cff01007387 */ /* 0x0003e60000100800 */
[----:B------:R-:W-:Y:S01]  /*2b00*/  UIADD3 UR16, UR16, 0x100, URZ ;  /* 0x0000010010107890 */ /* 0x000fe2000fffe03f */
[----:B------:R1:W-:Y:S03]  /*2b10*/  STL [R1+0x180], RZ ;  /* 0x000180ff01007387 */ /* 0x0003e60000100800 */
[----:B------:R-:W-:Y:S01]  /*2b20*/  USHF.R.U32.HI UR12, URZ, 0x4, UR16 ;  /* 0x000000043f0c7899 */ /* 0x000fe20008011610 */
[----:B------:R1:W-:Y:S03]  /*2b30*/  STL [R1+0x184], RZ ;  /* 0x000184ff01007387 */ /* 0x0003e60000100800 */
[----:B------:R-:W-:Y:S01]  /*2b40*/  ULOP3.LUT UR12, UR12, 0x3fff, URZ, 0xc0, !UPT ;  /* 0x00003fff0c0c7892 */ /* 0x000fe2000f8ec03f */
[----:B------:R1:W-:Y:S04]  /*2b50*/  STL [R1+0x188], RZ ;  /* 0x000188ff01007387 */ /* 0x0003e80000100800 */
        /* <DEDUP_REMOVED lines=28> */
[----:B------:R1:W-:Y:S01]  /*2d20*/  STL [R1+0x1fc], RZ ;  /* 0x0001fcff01007387 */ /* 0x0003e20000100800 */
[----:B------:R-:W-:Y:S05]  /*2d30*/  @!P0 BRA `(.L_x_17) ;  /* 0x0000004000c08947 */ /* 0x000fea0003800000 */
[----:B------:R-:W-:-:S06]  /*2d40*/  UISETP.NE.AND UP0, UPT, UR22, 0x3, UPT ;  /* 0x000000031600788c */ /* 0x000fcc000bf05270 */
[----:B------:R-:W-:-:S13]  /*2d50*/  PLOP3.LUT P1, PT, PT, PT, UP0, 0x80, 0x0 ;  /* 0x000000000000781c */ /* 0x000fda0003f2f008 */
[----:B------:R-:W-:Y:S05]  /*2d60*/  @!P1 BRA `(.L_x_18) ;  /* 0x0000000000049947 */ /* 0x000fea0003800000 */
[----:B------:R-:W-:Y:S01]  /*2d70*/  BPT.TRAP 0x1 ;  /* 0x000000040000795c */ /* 0x000fe20000300000 */
.L_x_18:
[----:B------:R-:W-:Y:S01]  /*2d80*/  ULEA UR6, UR5, UR11, 0x3 ;  /* 0x0000000b05067291 */ /* 0x000fe2000f8e183f */
[----:B------:R-:W-:-:S05]  /*2d90*/  IMAD.U32 R0, RZ, RZ, UR4 ;  /* 0x00000004ff007e24 */ /* 0x000fca000f8e00ff */
[----:B------:R-:W-:-:S04]  /*2da0*/  SHF.L.U32 R0, R0, 0x1f, RZ ;  /* 0x0000001f00007819 */ /* 0x000fc800000006ff */
[----:B------:R0:W2:Y:S01]  /*2db0*/  SYNCS.PHASECHK.TRANS64.TRYWAIT P0, [UR6], R0 ;  /* 0x00000000ff0075a7 */ /* 0x0000a20008000146 */
[----:B------:R-:W-:Y:S05]  /*2dc0*/  @!P1 BRA `(.L_x_19) ;  /* 0x0000000000049947 */ /* 0x000fea0003800000 */
[----:B------:R-:W-:Y:S01]  /*2dd0*/  BPT.TRAP 0x1 ;  /* 0x000000040000795c */ /* 0x000fe20000300000 */
.L_x_19:
[----:B--2---:R-:W-:Y:S05]  /*2de0*/  @P0 BRA `(.L_x_20) ;  /* 0x0000000000080947 */ /* 0x004fea0003800000 */
[----:B------:R-:W2:Y:S02]  /*2df0*/  SYNCS.PHASECHK.TRANS64.TRYWAIT P0, [UR6], R0 ;  /* 0x00000000ff0075a7 */ /* 0x000ea40008000146 */
[----:B--2---:R-:W-:Y:S05]  /*2e00*/  @!P0 BRA `(.L_x_21) ;  /* 0x0000022400d08947 */ /* 0x004fea0003800000 */
.L_x_20:
[----:B------:R-:W-:Y:S01]  /*2e10*/  UIADD3 UR6, UR11, 0x14100, URZ ;  /* 0x000141000b067890 */ /* 0x000fe2000fffe03f */
[----:B------:R-:W-:Y:S01]  /*2e20*/  WARPGROUP.ARRIVE ;  /* 0x00000000000079c5 */ /* 0x000fe20000000000 */
[----:B------:R-:W-:Y:S02]  /*2e30*/  ULOP3.LUT UR7, UR12, 0x10000, URZ, 0xfc, !UPT ;  /* 0x000100000c077892 */ /* 0x000fe4000f8efc3f */
[----:B------:R-:W-:Y:S02]  /*2e40*/  USHF.R.U32.HI UR6, URZ, 0x4, UR6 ;  /* 0x000000043f067899 */ /* 0x000fe40008011606 */
[----:B------:R-:W-:Y:S02]  /*2e50*/  ULEA UR7, UR5, UR7, 0xa ;  /* 0x0000000705077291 */ /* 0x000fe4000f8e503f */
[----:B------:R-:W-:Y:S01]  /*2e60*/  ULOP3.LUT UR6, UR6, 0x3fff, URZ, 0xc0, !UPT ;  /* 0x00003fff06067892 */ /* 0x000fe2000f8ec03f */
[----:B------:R-:W-:Y:S01]  /*2e70*/  UMOV UR17, 0x80000020 ;  /* 0x8000002000117882 */ /* 0x000fe20000000000 */
[----:B------:R-:W-:-:S02]  /*2e80*/  UMOV UR19, 0x80000020 ;  /* 0x8000002000137882 */ /* 0x000fc40000000000 */
[----:B------:R-:W-:Y:S01]  /*2e90*/  ULOP3.LUT UR6, UR6, 0x10000, URZ, 0xfc, !UPT ;  /* 0x0001000006067892 */ /* 0x000fe2000f8efc3f */
[----:B------:R-:W-:-:S03]  /*2ea0*/  UMOV UR16, UR7 ;  /* 0x0000000700107c82 */ /* 0x000fc60008000000 */
[----:B------:R-:W-:-:S03]  /*2eb0*/  ULEA UR8, UR5, UR6, 0xa ;  /* 0x0000000605087291 */ /* 0x000fc6000f8e503f */
[----:B------:R-:W-:-:S04]  /*2ec0*/  UMOV UR6, 0x2 ;  /* 0x0000000200067882 */ /* 0x000fc80000000000 */
[----:B------:R-:W-:Y:S02]  /*2ed0*/  UMOV UR18, UR8 ;  /* 0x0000000800127c82 */ /* 0x000fe40008000000 */
[----:B------:R-:W-:Y:S01]  /*2ee0*/  QGMMA.64x256x32.F32.E4M3.E4M3 R24, gdesc[UR16], RZ, !UPT, gsb0 ;  /* 0x03e00000101879f3 */ /* 0x000fe2000c0008ff */
[----:B------:R-:W-:Y:S01]  /*2ef0*/  UIADD3 UR16, UR7, 0x200, URZ ;  /* 0x0000020007107890 */ /* 0x000fe2000fffe03f */
[----:B------:R-:W-:Y:S01]  /*2f00*/  UMOV UR17, 0x80000020 ;  /* 0x8000002000117882 */ /* 0x000fe20000000000 */
[----:B------:R-:W-:Y:S02]  /*2f10*/  WARPGROUP.DEPBAR.LE gsb0, 0x0 ;  /* 0x00008000000079c5 */ /* 0x000fe40000010000 */
[----:B------:R-:W-:Y:S04]  /*2f20*/  STL.64 [R1], R24 ;  /* 0x0000001801007387 */ /* 0x000fe80000100a00 */
[----:B------:R-:W-:Y:S04]  /*2f30*/  STL.64 [R1+0x8], R26 ;  /* 0x0000081a01007387 */ /* 0x000fe80000100a00 */
        /* <DEDUP_REMOVED lines=61> */
[----:B------:R3:W-:Y:S02]  /*3310*/  STL.64 [R1+0x1f8], R150 ;  /* 0x0001f89601007387 */ /* 0x0007e40000100a00 */
[----:B---3--:R-:W-:-:S06]  /*3320*/  WARPGROUP.ARRIVE ;  /* 0x00000000000079c5 */ /* 0x008fcc0000000000 */
[----:B------:R-:W-:Y:S03]  /*3330*/  QGMMA.64x256x32.F32.E4M3.E4M3 R24, gdesc[UR16], RZ, !UPT, gsb0 ;  /* 0x03e00000101879f3 */ /* 0x000fe6000c0008ff */
[----:B------:R-:W-:Y:S02]  /*3340*/  WARPGROUP.DEPBAR.LE gsb0, 0x0 ;  /* 0x00008000000079c5 */ /* 0x000fe40000010000 */
        /* <DEDUP_REMOVED lines=21> */
[----:B------:R3:W-:Y:S04]  /*34a0*/  STL.64 [R1+0x478], R108 ;  /* 0x0004786c01007387 */ /* 0x0007e80000100a00 */
        /* <DEDUP_REMOVED lines=70> */
[----:B---3--:R-:W3:Y:S04]  /*3910*/  LDL.LU.64 R108, [R1] ;  /* 0x00000000016c7983 */ /* 0x008ee80000300a00 */
[----:B------:R-:W3:Y:S04]  /*3920*/  LDL.LU.64 R110, [R1+0x8] ;  /* 0x00000800016e7983 */ /* 0x000ee80000300a00 */
        /* <DEDUP_REMOVED lines=61> */
[----:B------:R-:W3:Y:S01]  /*3d00*/  LDL.LU.64 R234, [R1+0x1f8] ;  /* 0x0001f80001ea7983 */ /* 0x000ee20000300a00 */
[----:B------:R-:W-:-:S02]  /*3d10*/  UIADD3 UR16, UR7, 0x2, URZ ;  /* 0x0000000207107890 */ /* 0x000fc4000fffe03f */
[----:B------:R-:W-:Y:S01]  /*3d20*/  UIADD3 UR18, UR8, 0x2, URZ ;  /* 0x0000000208127890 */ /* 0x000fe2000fffe03f */
[----:B------:R-:W-:Y:S01]  /*3d30*/  STL [R1+0x338], RZ ;  /* 0x000338ff01007387 */ /* 0x000fe20000100800 */
[----:B------:R-:W-:Y:S01]  /*3d40*/  UMOV UR17, 0x80000020 ;  /* 0x8000002000117882 */ /* 0x000fe20000000000 */
[----:B------:R-:W-:Y:S02]  /*3d50*/  UMOV UR19, 0x80000020 ;  /* 0x8000002000137882 */ /* 0x000fe40000000000 */
        /* <DEDUP_REMOVED lines=25> */
[----:B---3--:R-:W-:-:S06]  /*3ef0*/  WARPGROUP.ARRIVE ;  /* 0x00000000000079c5 */ /* 0x008fcc0000000000 */
[----:B------:R-:W-:Y:S03]  /*3f00*/  QGMMA.64x256x32.F32.E4M3.E4M3 R108, gdesc[UR16], R108, gsb0 ;  /* 0x03e00000106c79f3 */ /* 0x000fe6000800086c */
[----:B------:R-:W-:Y:S02]  /*3f10*/  WARPGROUP.DEPBAR.LE gsb0, 0x0 ;  /* 0x00008000000079c5 */ /* 0x000fe40000010000 */
[----:B------:R-:W-:Y:S01]  /*3f20*/  STL.64 [R1], R108 ;  /* 0x0000006c01007387 */ /* 0x000fe20000100a00 */
[----:B------:R-:W-:Y:S01]  /*3f30*/  UIADD3 UR16, UR7, 0x202, URZ ;  /* 0x0000020207107890 */ /* 0x000fe2000fffe03f */
[----:B------:R-:W-:Y:S02]  /*3f40*/  IMAD.MOV.U32 R2, RZ, RZ, R234 ;  /* 0x000000ffff027224 */ /* 0x000fe400078e00ea */
[----:B------:R-:W-:Y:S01]  /*3f50*/  STL.64 [R1+0x8], R110 ;  /* 0x0000086e01007387 */ /* 0x000fe20000100a00 */
[----:B------:R-:W-:Y:S01]  /*3f60*/  UMOV UR17, 0x80000020 ;  /* 0x8000002000117882 */ /* 0x000fe20000000000 */
[----:B------:R-:W-:Y:S01]  /*3f70*/  ULDC UR7, c[0x0][0x50c] ;  /* 0x0001430000077ab9 */ /* 0x000fe20000000800 */
[----:B0-2---:R-:W-:Y:S01]  /*3f80*/  IMAD.MOV.U32 R0, RZ, RZ, R235 ;  /* 0x000000ffff007224 */ /* 0x005fe200078e00eb */
        /* <DEDUP_REMOVED lines=62> */
[----:B0-----:R-:W3:Y:S04]  /*4370*/  LDL.LU.64 R150, [R1+0x520] ;  /* 0x0005200001967983 */ /* 0x001ee80000300a00 */
        /* <DEDUP_REMOVED lines=21> */
[----:B------:R-:W-:Y:S01]  /*44d0*/  UISETP.NE.AND UP0, UPT, UR7, 0x2, UPT ;  /* 0x000000020700788c */ /* 0x000fe2000bf05270 */
[----:B------:R-:W-:-:S02]  /*44e0*/  CS2R R236, SRZ ;  /* 0x0000000000ec7805 */ /* 0x000fc4000001ff00 */
[----:B--2---:R-:W-:Y:S01]  /*44f0*/  CS2R R234, SRZ ;  /* 0x0000000000ea7805 */ /* 0x004fe2000001ff00 */
[----:B------:R0:W-:Y:S01]  /*4500*/  STL [R1+0x2d0], RZ ;  /* 0x0002d0ff01007387 */ /* 0x0001e20000100800 */
[----:B------:R-:W-:Y:S01]  /*4510*/  USEL UR7, URZ, 0x1, UP0 ;  /* 0x000000013f077887 */ /* 0x000fe20008000000 */
[----:B------:R-:W-:Y:S02]  /*4520*/  CS2R R232, SRZ ;  /* 0x0000000000e87805 */ /* 0x000fe4000001ff00 */
[----:B------:R-:W-:Y:S01]  /*4530*/  CS2R R230, SRZ ;  /* 0x0000000000e67805 */ /* 0x000fe2000001ff00 */
[----:B------:R0:W-:Y:S01]  /*4540*/  STL [R1+0x2cc], RZ ;  /* 0x0002ccff01007387 */ /* 0x0001e20000100800 */
[----:B------:R-:W-:Y:S02]  /*4550*/  CS2R R228, SRZ ;  /* 0x0000000000e47805 */ /* 0x000fe4000001ff00 */
[----:B------:R-:W-:Y:S02]  /*4560*/  CS2R R226, SRZ ;  /* 0x0000000000e27805 */ /* 0x000fe4000001ff00 */
[----:B------:R-:W-:Y:S01]  /*4570*/  ISETP.NE.AND P0, PT, RZ, UR7, PT ;  /* 0x00000007ff007c0c */ /* 0x000fe2000bf05270 */
[----:B------:R0:W-:Y:S01]  /*4580*/  STL [R1+0x2c8], RZ ;  /* 0x0002c8ff01007387 */ /* 0x0001e20000100800 */
[----:B------:R-:W-:-:S02]  /*4590*/  CS2R R224, SRZ ;  /* 0x0000000000e07805 */ /* 0x000fc4000001ff00 */
[----:B------:R-:W-:Y:S02]  /*45a0*/  CS2R R222, SRZ ;  /* 0x0000000000de7805 */ /* 0x000fe4000001ff00 */
[----:B------:R-:W-:Y:S01]  /*45b0*/  CS2R R220, SRZ ;  /* 0x0000000000dc7805 */ /* 0x000fe2000001ff00 */
[----:B------:R0:W-:Y:S01]  /*45c0*/  STL [R1+0x2c4], RZ ;  /* 0x0002c4ff01007387 */ /* 0x0001e20000100800 */
[----:B------:R-:W-:Y:S02]  /*45d0*/  CS2R R218, SRZ ;  /* 0x0000000000da7805 */ /* 0x000fe4000001ff00 */
[----:B------:R-:W-:Y:S02]  /*45e0*/  CS2R R216, SRZ ;  /* 0x0000000000d87805 */ /* 0x000fe4000001ff00 */
[----:B------:R-:W-:Y:S01]  /*45f0*/  CS2R R214, SRZ ;  /* 0x0000000000d67805 */ /* 0x000fe2000001ff00 */
        /* <DEDUP_REMOVED lines=54> */
[----:B------:R-:W-:Y:S01]  /*4960*/  CS2R R4, SRZ ;  /* 0x0000000000047805 */ /* 0x000fe2000001ff00 */
[----:B------:R-:W-:Y:S01]  /*4970*/  IMAD.MOV.U32 R3, RZ, RZ, RZ ;  /* 0x000000ffff037224 */ /* 0x000fe200078e00ff */
        /* <DEDUP_REMOVED lines=35> */
[----:B---3--:R-:W-:-:S06]  /*4bb0*/  WARPGROUP.ARRIVE ;  /* 0x00000000000079c5 */ /* 0x008fcc0000000000 */
[----:B------:R-:W-:Y:S03]  /*4bc0*/  QGMMA.64x256x32.F32.E4M3.E4M3 R24, gdesc[UR16], R24, gsb0 ;  /* 0x03e00000101879f3 */ /* 0x000fe60008000818 */
[----:B------:R-:W-:Y:S02]  /*4bd0*/  WARPGROUP.DEPBAR.LE gsb0, 0x0 ;  /* 0x00008000000079c5 */ /* 0x000fe40000010000 */
[----:B0-----:R-:W-:Y:S05]  /*4be0*/  @!P0 BRA `(.L_x_22) ;  /* 0x0000002000f88947 */ /* 0x001fea0003800000 */
[----:B------:R-:W2:Y:S04]  /*4bf0*/  LDL R3, [R1] ;  /* 0x0000000001037983 */ /* 0x000ea80000100800 */
[----:B------:R-:W3:Y:S04]  /*4c00*/  LDL R4, [R1+0x4] ;  /* 0x0000040001047983 */ /* 0x000ee80000100800 */
[----:B------:R-:W4:Y:S04]  /*4c10*/  LDL R5, [R1+0x8] ;  /* 0x0000080001057983 */ /* 0x000f280000100800 */
[----:B------:R-:W5:Y:S04]  /*4c20*/  LDL R6, [R1+0xc] ;  /* 0x00000c0001067983 */ /* 0x000f680000100800 */
        /* <DEDUP_REMOVED lines=101> */
[----:B------:R0:W-:Y:S04]  /*5280*/  STL [R1+0x4c4], R131 ;  /* 0x0004c48301007387 */ /* 0x0001e80000100800 */
[----:B0-----:R-:W5:Y:S04]  /*5290*/  LDL R131, [R1+0x1a4] ;  /* 0x0001a40001837983 */ /* 0x001f680000100800 */
        /* <DEDUP_REMOVED lines=39> */
[----:B0-----:R-:W5:Y:S01]  /*5510*/  LDL R151, [R1+0x1f4] ;  /* 0x0001f40001977983 */ /* 0x001f620000100800 */
[----:B------:R-:W-:-:S01]  /*5520*/  FADD R2, RZ, R2 ;  /* 0x00000002ff027221 */ /* 0x000fc20000000000 */
[----:B------:R-:W-:Y:S01]  /*5530*/  FADD R0, RZ, R0 ;  /* 0x00000000ff007221 */ /* 0x000fe20000000000 */
[----:B--2---:R-:W-:-:S01]  /*5540*/  FADD R3, RZ, R3 ;  /* 0x00000003ff037221 */ /* 0x004fc20000000000 */
[----:B---3--:R-:W-:Y:S01]  /*5550*/  FADD R4, RZ, R4 ;  /* 0x00000004ff047221 */ /* 0x008fe20000000000 */
[----:B----4-:R-:W-:-:S01]  /*5560*/  FADD R5, RZ, R5 ;  /* 0x00000005ff057221 */ /* 0x010fc20000000000 */
[----:B-----5:R-:W-:Y:S01]  /*5570*/  FADD R6, RZ, R6 ;  /* 0x00000006ff067221 */ /* 0x020fe20000000000 */
[----:B------:R-:W-:-:S01]  /*5580*/  FADD R7, RZ, R7 ;  /* 0x00000007ff077221 */ /* 0x000fc20000000000 */
[----:B------:R-:W-:Y:S01]  /*5590*/  FADD R8, RZ, R8 ;  /* 0x00000008ff087221 */ /* 0x000fe20000000000 */
        /* <DEDUP_REMOVED lines=13> */
[----:B------:R-:W2:Y:S01]  /*5670*/  LDL.LU R131, [R1+0x4c4] ;  /* 0x0004c40001837983 */ /* 0x000ea20000300800 */
        /* <DEDUP_REMOVED lines=13> */
[----:B------:R-:W3:Y:S01]  /*5750*/  LDL.LU R132, [R1+0x4c0] ;  /* 0x0004c00001847983 */ /* 0x000ee20000300800 */
        /* <DEDUP_REMOVED lines=16> */
[----:B------:R0:W-:Y:S01]  /*5860*/  STL [R1+0x200], R133 ;  /* 0x0002008501007387 */ /* 0x0001e20000100800 */
        /* <DEDUP_REMOVED lines=9> */
[----:B0-----:R-:W4:Y:S01]  /*5900*/  LDL.LU R133, [R1+0x4bc] ;  /* 0x0004bc0001857983 */ /* 0x001f220000300800 */
[----:B------:R-:W-:-:S01]  /*5910*/  FADD R184, RZ, R184 ;  /* 0x000000b8ffb87221 */ /* 0x000fc20000000000 */
[----:B------:R-:W-:Y:S01]  /*5920*/  FADD R185, RZ, R185 ;  /* 0x000000b9ffb97221 */ /* 0x000fe20000000000 */
[----:B------:R-:W-:-:S01]  /*5930*/  FADD R186, RZ, R186 ;  /* 0x000000baffba7221 */ /* 0x000fc20000000000 */
        /* <DEDUP_REMOVED lines=10> */
[----:B0-----:R-:W5:Y:S01]  /*59e0*/  LDL.LU R134, [R1+0x4b8] ;  /* 0x0004b80001867983 */ /* 0x001f620000300800 */
        /* <DEDUP_REMOVED lines=52> */
[----:B0-----:R-:W5:Y:S04]  /*5d30*/  LDL.LU R138, [R1+0x4a8] ;  /* 0x0004a800018a7983 */ /* 0x001f680000300800 */
[----:B------:R0:W-:Y:S01]  /*5d40*/  STL [R1+0x218], R139 ;  /* 0x0002188b01007387 */ /* 0x0001e20000100800 */
[----:B------:R-:W-:-:S03]  /*5d50*/  FADD R140, RZ, R140 ;  /* 0x0000008cff8c7221 */ /* 0x000fc60000000000 */
        /* <DEDUP_REMOVED lines=34> */
[----:B------:R0:W-:Y:S04]  /*5f80*/  STL [R1+0x248], R151 ;  /* 0x0002489701007387 */ /* 0x0001e80000100800 */
[----:B0-----:R-:W5:Y:S04]  /*5f90*/  LDL.LU R151, [R1+0x474] ;  /* 0x0004740001977983 */ /* 0x001f680000300800 */
[----:B------:R0:W-:Y:S04]  /*5fa0*/  STL [R1+0x24c], R2 ;  /* 0x00024c0201007387 */ /* 0x0001e80000100800 */
[----:B------:R1:W-:Y:S01]  /*5fb0*/  STL [R1+0x250], R0 ;  /* 0x0002500001007387 */ /* 0x0003e20000100800 */
[----:B0-----:R-:W-:-:S01]  /*5fc0*/  FADD R2, RZ, R24 ;  /* 0x00000018ff027221 */ /* 0x001fc20000000000 */
[----:B-1----:R-:W-:-:S04]  /*5fd0*/  FADD R0, RZ, R25 ;  /* 0x00000019ff007221 */ /* 0x002fc80000000000 */
        /* <DEDUP_REMOVED lines=211> */
[----:B--2---:R-:W-:-:S04]  /*6d10*/  FADD R0, RZ, R131 ;  /* 0x00000083ff007221 */ /* 0x004fc80000000000 */
[----:B------:R3:W-:Y:S04]  /*6d20*/  STL [R1+0x3fc], R2 ;  /* 0x0003fc0201007387 */ /* 0x0007e80000100800 */
[----:B------:R4:W-:Y:S01]  /*6d30*/  STL [R1+0x400], R0 ;  /* 0x0004000001007387 */ /* 0x0009e20000100800 */
[----:B---3--:R-:W-:-:S01]  /*6d40*/  FADD R2, RZ, R132 ;  /* 0x00000084ff027221 */ /* 0x008fc20000000000 */
[----:B----4-:R-:W-:-:S04]  /*6d50*/  FADD R0, RZ, R133 ;  /* 0x00000085ff007221 */ /* 0x010fc80000000000 */
[----:B------:R5:W-:Y:S04]  /*6d60*/  STL [R1+0x404], R2 ;  /* 0x0004040201007387 */ /* 0x000be80000100800 */
[----:B------:R0:W-:Y:S01]  /*6d70*/  STL [R1+0x408], R0 ;  /* 0x0004080001007387 */ /* 0x0001e20000100800 */
[----:B-----5:R-:W-:-:S01]  /*6d80*/  FADD R2, RZ, R134 ;  /* 0x00000086ff027221 */ /* 0x020fc20000000000 */
[----:B0-----:R-:W-:-:S04]  /*6d90*/  FADD R0, RZ, R135 ;  /* 0x00000087ff007221 */ /* 0x001fc80000000000 */
        /* <DEDUP_REMOVED lines=34> */
[----:B------:R-:W-:-:S05]  /*6fc0*/  UMOV UR6, URZ ;  /* 0x0000003f00067c82 */ /* 0x000fca0008000000 */
.L_x_22:
[----:B------:R-:W-:-:S04]  /*6fd0*/  UIADD3 UR23, UR5, 0x1, URZ ;  /* 0x0000000105177890 */ /* 0x000fc8000fffe03f */
[----:B------:R-:W-:-:S04]  /*6fe0*/  UISETP.NE.AND UP0, UPT, UR23, 0x5, UPT ;  /* 0x000000051700788c */ /* 0x000fc8000bf05270 */
[----:B------:R-:W-:Y:S02]  /*6ff0*/  USEL UR8, URZ, 0x1, UP0 ;  /* 0x000000013f087887 */ /* 0x000fe40008000000 */
[----:B------:R-:W-:Y:S02]  /*7000*/  USEL UR23, UR23, URZ, UP0 ;  /* 0x0000003f17177287 */ /* 0x000fe40008000000 */
[----:B------:R-:W-:-:S06]  /*7010*/  ULOP3.LUT UR8, UR4, UR8, URZ, 0x3c, !UPT ;  /* 0x0000000804087292 */ /* 0x000fcc000f8e3c3f */
[----:B0-----:R-:W-:Y:S01]  /*7020*/  IMAD.U32 R0, RZ, RZ, UR8 ;  /* 0x00000008ff007e24 */ /* 0x001fe2000f8e00ff */
[----:B------:R-:W-:-:S06]  /*7030*/  UMOV UR8, 0x1 ;  /* 0x0000000100087882 */ /* 0x000fcc0000000000 */
.L_x_17:
[----:B------:R-:W-:-:S04]  /*7040*/  UISETP.LT.AND UP0, UPT, UR9, 0x1, UPT ;  /* 0x000000010900788c */ /* 0x000fc8000bf01270 */
[----:B------:R-:W-:-:S04]  /*7050*/  USEL UR16, UR9, 0x1, UP0 ;  /* 0x0000000109107887 */ /* 0x000fc80008000000 */
[----:B------:R-:W-:-:S04]  /*7060*/  UIADD3 UR16, UR9, -UR16, URZ ;  /* 0x8000001009107290 */ /* 0x000fc8000fffe03f */
[----:B------:R-:W-:-:S06]  /*7070*/  UISETP.GE.AND UP0, UPT, UR16, 0x1, UPT ;  /* 0x000000011000788c */ /* 0x000fcc000bf06270 */
[----:B------:R-:W-:-:S13]  /*7080*/  PLOP3.LUT P0, PT, PT, PT, UP0, 0x80, 0x0 ;  /* 0x000000000000781c */ /* 0x000fda0003f0f008 */
[----:B------:R-:W-:Y:S05]  /*7090*/  @!P0 BRA `(.L_x_23) ;  /* 0x0000006000688947 */ /* 0x000fea0003800000 */
[----:B------:R-:W-:Y:S01]  /*70a0*/  UMOV UR24, UR16 ;  /* 0x0000001000187c82 */ /* 0x000fe20008000000 */
[----:B------:R-:W-:Y:S01]  /*70b0*/  UMOV UR25, UR5 ;  /* 0x0000000500197c82 */ /* 0x000fe20008000000 */
[----:B------:R-:W-:-:S05]  /*70c0*/  ULDC UR26, c[0x0][0x50c] ;  /* 0x00014300001a7ab9 */ /* 0x000fca0000000800 */
.L_x_31:
[----:B------:R-:W-:-:S06]  /*70d0*/  UISETP.NE.AND UP0, UPT, UR22, 0x3, UPT ;  /* 0x000000031600788c */ /* 0x000fcc000bf05270 */
[----:B------:R-:W-:-:S13]  /*70e0*/  PLOP3.LUT P1, PT, PT, PT, UP0, 0x80, 0x0 ;  /* 0x000000000000781c */ /* 0x000fda0003f2f008 */
[----:B------:R-:W-:Y:S05]  /*70f0*/  @!P1 BRA `(.L_x_24) ;  /* 0x0000000000049947 */ /* 0x000fea0003800000 */
[----:B------:R-:W-:Y:S01]  /*7100*/  BPT.TRAP 0x1 ;  /* 0x000000040000795c */ /* 0x000fe20000300000 */
.L_x_24:
[----:B------:R-:W0:Y:S01]  /*7110*/  S2UR UR16, SR_CgaCtaId ;  /* 0x00000000001079c3 */ /* 0x000e220000008800 */
[----:B------:R-:W-:Y:S01]  /*7120*/  UMOV UR11, 0x400 ;  /* 0x00000400000b7882 */ /* 0x000fe20000000000 */
[----:B------:R-:W-:Y:S01]  /*7130*/  SHF.L.U32 R2, R0, 0x1f, RZ ;  /* 0x0000001f00027819 */ /* 0x000fe200000006ff */
[----:B0-----:R-:W-:-:S04]  /*7140*/  ULEA UR11, UR16, UR11, 0x18 ;  /* 0x0000000b100b7291 */ /* 0x001fc8000f8ec03f */
[----:B------:R-:W-:-:S09]  /*7150*/  ULEA UR16, UR23, UR11, 0x3 ;  /* 0x0000000b17107291 */ /* 0x000fd2000f8e183f */
[----:B------:R0:W2:Y:S01]  /*7160*/  SYNCS.PHASECHK.TRANS64.TRYWAIT P0, [UR16], R2 ;  /* 0x00000002ff0075a7 */ /* 0x0000a20008000150 */
[----:B------:R-:W-:Y:S05]  /*7170*/  @!P1 BRA `(.L_x_25) ;  /* 0x0000000000049947 */ /* 0x000fea0003800000 */
[----:B------:R-:W-:Y:S01]  /*7180*/  BPT.TRAP 0x1 ;  /* 0x000000040000795c */ /* 0x000fe20000300000 */
.L_x_25:
[----:B--2---:R-:W-:Y:S05]  /*7190*/  @P0 BRA `(.L_x_26) ;  /* 0x0000000000080947 */ /* 0x004fea0003800000 */
[----:B------:R-:W2:Y:S02]  /*71a0*/  SYNCS.PHASECHK.TRANS64.TRYWAIT P0, [UR16], R2 ;  /* 0x00000002ff0075a7 */ /* 0x000ea40008000150 */
[----:B--2---:R-:W-:Y:S05]  /*71b0*/  @!P0 BRA `(.L_x_27) ;  /* 0x000001e000fc8947 */ /* 0x004fea0003800000 */
.L_x_26:
        /* <DEDUP_REMOVED lines=64> */
[----:B--2---:R-:W2:Y:S04]  /*75c0*/  LDL.LU.64 R108, [R1] ;  /* 0x00000000016c7983 */ /* 0x004ea80000300a00 */
[----:B------:R-:W2:Y:S04]  /*75d0*/  LDL.LU.64 R110, [R1+0x8] ;  /* 0x00000800016e7983 */ /* 0x000ea80000300a00 */
        /* <DEDUP_REMOVED lines=61> */
[----:B------:R-:W2:Y:S01]  /*79b0*/  LDL.LU.64 R234, [R1+0x1f8] ;  /* 0x0001f80001ea7983 */ /* 0x000ea20000300a00 */
[----:B------:R-:W-:-:S02]  /*79c0*/  UIADD3 UR16, UR11, 0x14100, URZ ;  /* 0x000141000b107890 */ /* 0x000fc4000fffe03f */
[----:B------:R-:W-:Y:S02]  /*79d0*/  UISETP.NE.AND UP0, UPT, UR7, URZ, UPT ;  /* 0x0000003f0700728c */ /* 0x000fe4000bf05270 */
[----:B------:R-:W-:Y:S02]  /*79e0*/  USHF.R.U32.HI UR16, URZ, 0x4, UR16 ;  /* 0x000000043f107899 */ /* 0x000fe40008011610 */
[----:B------:R-:W-:Y:S02]  /*79f0*/  USEL UR8, UR8, URZ, !UP0 ;  /* 0x0000003f08087287 */ /* 0x000fe4000c000000 */
[----:B------:R-:W-:Y:S02]  /*7a00*/  ULOP3.LUT UR16, UR16, 0x3fff, URZ, 0xc0, !UPT ;  /* 0x00003fff10107892 */ /* 0x000fe4000f8ec03f */
[----:B------:R-:W-:Y:S02]  /*7a10*/  UISETP.NE.U32.AND UP0, UPT, UR8, URZ, UPT ;  /* 0x0000003f0800728c */ /* 0x000fe4000bf05070 */
[----:B------:R-:W-:-:S02]  /*7a20*/  ULOP3.LUT UR7, UR12, 0x10000, URZ, 0xfc, !UPT ;  /* 0x000100000c077892 */ /* 0x000fc4000f8efc3f */
[----:B------:R-:W-:Y:S02]  /*7a30*/  ULOP3.LUT UR8, UR16, 0x10000, URZ, 0xfc, !UPT ;  /* 0x0001000010087892 */ /* 0x000fe4000f8efc3f */
[----:B------:R-:W-:Y:S02]  /*7a40*/  ULEA UR7, UR23, UR7, 0xa ;  /* 0x0000000717077291 */ /* 0x000fe4000f8e503f */
[----:B------:R-:W-:Y:S01]  /*7a50*/  ULEA UR8, UR23, UR8, 0xa ;  /* 0x0000000817087291 */ /* 0x000fe2000f8e503f */
[----:B------:R-:W-:Y:S01]  /*7a60*/  UMOV UR17, 0x80000020 ;  /* 0x8000002000117882 */ /* 0x000fe20000000000 */
[----:B------:R-:W-:-:S03]  /*7a70*/  UMOV UR19, 0x80000020 ;  /* 0x8000002000137882 */ /* 0x000fc60000000000 */
[----:B------:R-:W-:Y:S02]  /*7a80*/  UMOV UR16, UR7 ;  /* 0x0000000700107c82 */ /* 0x000fe40008000000 */
[----:B------:R-:W-:Y:S01]  /*7a90*/  UMOV UR18, UR8 ;  /* 0x0000000800127c82 */ /* 0x000fe20008000000 */
[----:B--2---:R-:W-:-:S06]  /*7aa0*/  WARPGROUP.ARRIVE ;  /* 0x00000000000079c5 */ /* 0x004fcc0000000000 */
[----:B------:R-:W-:Y:S03]  /*7ab0*/  QGMMA.64x256x32.F32.E4M3.E4M3 R108, gdesc[UR16], R108, UP0, gsb0 ;  /* 0x03e00000106c79f3 */ /* 0x000fe6000b80086c */
        /* <DEDUP_REMOVED lines=65> */
[----:B--2---:R-:W2:Y:S04]  /*7ed0*/  LDL.LU.64 R234, [R1+0x870] ;  /* 0x0008700001ea7983 */ /* 0x004ea80000300a00 */
[----:B------:R-:W3:Y:S04]  /*7ee0*/  LDL.LU.64 R232, [R1+0x868] ;  /* 0x0008680001e87983 */ /* 0x000ee80000300a00 */
[----:B------:R-:W4:Y:S04]  /*7ef0*/  LDL.LU.64 R230, [R1+0x860] ;  /* 0x0008600001e67983 */ /* 0x000f280000300a00 */
        /* <DEDUP_REMOVED lines=60> */
[----:B------:R-:W4:Y:S01]  /*82c0*/  LDL.LU.64 R108, [R1+0x678] ;  /* 0x00067800016c7983 */ /* 0x000f220000300a00 */
[----:B------:R-:W-:Y:S01]  /*82d0*/  UIADD3 UR16, UR7, 0x200, URZ ;  /* 0x0000020007107890 */ /* 0x000fe2000fffe03f */
[----:B------:R-:W-:-:S02]  /*82e0*/  UMOV UR17, 0x80000020 ;  /* 0x8000002000117882 */ /* 0x000fc40000000000 */
[----:B--2---:R-:W-:Y:S04]  /*82f0*/  STL.64 [R1+0x670], R234 ;  /* 0x000670ea01007387 */ /* 0x004fe80000100a00 */
[----:B---3--:R-:W-:Y:S04]  /*8300*/  STL.64 [R1+0x668], R232 ;  /* 0x000668e801007387 */ /* 0x008fe80000100a00 */
[----:B----4-:R-:W-:Y:S04]  /*8310*/  STL.64 [R1+0x660], R230 ;  /* 0x000660e601007387 */ /* 0x010fe80000100a00 */
        /* <DEDUP_REMOVED lines=38> */
[----:B------:R-:W-:Y:S01]  /*8580*/  STL.64 [R1+0x528], R152 ;  /* 0x0005289801007387 */ /* 0x000fe20000100a00 */
[----:B------:R-:W-:-:S06]  /*8590*/  WARPGROUP.ARRIVE ;  /* 0x00000000000079c5 */ /* 0x000fcc0000000000 */
[----:B------:R-:W-:Y:S03]  /*85a0*/  QGMMA.64x256x32.F32.E4M3.E4M3 R24, gdesc[UR16], R24, UP0, gsb0 ;  /* 0x03e00000101879f3 */ /* 0x000fe6000b800818 */
        /* <DEDUP_REMOVED lines=88> */
[----:B------:R-:W-:Y:S01]  /*8b30*/  UIADD3 UR18, UR8, 0x2, URZ ;  /* 0x0000000208127890 */ /* 0x000fe2000fffe03f */
[----:B------:R-:W-:Y:S01]  /*8b40*/  UMOV UR17, 0x80000020 ;  /* 0x8000002000117882 */ /* 0x000fe20000000000 */
[----:B------:R-:W-:Y:S01]  /*8b50*/  UMOV UR19, 0x80000020 ;  /* 0x8000002000137882 */ /* 0x000fe20000000000 */
[----:B--2---:R-:W-:-:S06]  /*8b60*/  WARPGROUP.ARRIVE ;  /* 0x00000000000079c5 */ /* 0x004fcc0000000000 */
[----:B------:R-:W-:Y:S03]  /*8b70*/  QGMMA.64x256x32.F32.E4M3.E4M3 R108, gdesc[UR16], R108, gsb0 ;  /* 0x03e00000106c79f3 */ /* 0x000fe6000800086c */
[----:B------:R-:W-:Y:S02]  /*8b80*/  WARPGROUP.DEPBAR.LE gsb0, 0x0 ;  /* 0x00008000000079c5 */ /* 0x000fe40000010000 */
[----:B------:R-:W-:Y:S01]  /*8b90*/  STL.64 [R1], R108 ;  /* 0x0000006c01007387 */ /* 0x000fe20000100a00 */
[----:B0-----:R-:W-:-:S03]  /*8ba0*/  IMAD.MOV.U32 R2, RZ, RZ, R108 ;  /* 0x000000ffff027224 */ /* 0x001fc600078e006c */
        /* <DEDUP_REMOVED lines=63> */
[----:B0-----:R0:W5:Y:S04]  /*8fa0*/  LDL.LU.64 R234, [R1+0x670] ;  /* 0x0006700001ea7983 */ /* 0x0011680000300a00 */
[----:B------:R0:W5:Y:S04]  /*8fb0*/  LDL.LU.64 R232, [R1+0x668] ;  /* 0x0006680001e87983 */ /* 0x0001680000300a00 */
        /* <DEDUP_REMOVED lines=62> */
[----:B------:R-:W-:Y:S01]  /*93a0*/  UIADD3 UR16, UR7, 0x202, URZ ;  /* 0x0000020207107890 */ /* 0x000fe2000fffe03f */
[----:B------:R-:W-:Y:S01]  /*93b0*/  UMOV UR17, 0x80000020 ;  /* 0x8000002000117882 */ /* 0x000fe20000000000 */
[----:B------:R-:W-:-:S04]  /*93c0*/  UIADD3 UR6, UR6, 0x2, URZ ;  /* 0x0000000206067890 */ /* 0x000fc8000fffe03f */
[----:B------:R-:W-:-:S04]  /*93d0*/  UISETP.NE.AND UP0, UPT, UR6, UR26, UPT ;  /* 0x0000001a0600728c */ /* 0x000fc8000bf05270 */
[----:B------:R-:W-:-:S06]  /*93e0*/  USEL UR7, URZ, 0x1, UP0 ;  /* 0x000000013f077887 */ /* 0x000fcc0008000000 */
[----:B------:R-:W-:Y:S01]  /*93f0*/  ISETP.NE.AND P0, PT, RZ, UR7, PT ;  /* 0x00000007ff007c0c */ /* 0x000fe2000bf05270 */
[----:B--2---:R-:W-:-:S06]  /*9400*/  WARPGROUP.ARRIVE ;  /* 0x00000000000079c5 */ /* 0x004fcc0000000000 */
[----:B------:R-:W-:Y:S03]  /*9410*/  QGMMA.64x256x32.F32.E4M3.E4M3 R24, gdesc[UR16], R24, gsb0 ;  /* 0x03e00000101879f3 */ /* 0x000fe60008000818 */
[----:B------:R-:W-:-:S03]  /*9420*/  WARPGROUP.DEPBAR.LE gsb0, 0x0 ;  /* 0x00008000000079c5 */ /* 0x000fc60000010000 */
[----:B0-----:R-:W-:Y:S05]  /*9430*/  @!P0 BRA `(.L_x_28) ;  /* 0x0000003c000c8947 */ /* 0x001fea0003800000 */
[----:B-----5:R0:W-:Y:S04]  /*9440*/  STL [R1+0x6a0], R225 ;  /* 0x0006a0e101007387 */ /* 0x0201e80000100800 */
[----:B------:R2:W-:Y:S01]  /*9450*/  STL [R1+0x69c], R226 ;  /* 0x00069ce201007387 */ /* 0x0005e20000100800 */
[----:B0-----:R-:W-:-:S03]  /*9460*/  IMAD.MOV.U32 R225, RZ, RZ, R2 ;  /* 0x000000ffffe17224 */ /* 0x001fc600078e0002 */
[----:B--2---:R-:W2:Y:S04]  /*9470*/  LDL R226, [R1+0x4] ;  /* 0x0000040001e27983 */ /* 0x004ea80000100800 */
[----:B------:R0:W-:Y:S04]  /*9480*/  STL [R1+0x698], R227 ;  /* 0x000698e301007387 */ /* 0x0001e80000100800 */
[----:B0-----:R-:W3:Y:S04]  /*9490*/  LDL R227, [R1+0x8] ;  /* 0x0000080001e37983 */ /* 0x001ee80000100800 */
[----:B------:R0:W-:Y:S04]  /*94a0*/  STL [R1+0x694], R228 ;  /* 0x000694e401007387 */ /* 0x0001e80000100800 */
[----:B0-----:R-:W4:Y:S04]  /*94b0*/  LDL R228, [R1+0xc] ;  /* 0x00000c0001e47983 */ /* 0x001f280000100800 */
        /* <DEDUP_REMOVED lines=209> */
[----:B0-----:R-:W4:Y:S04]  /*a1d0*/  LDL.LU R121, [R1+0x200] ;  /* 0x0002000001797983 */ /* 0x001f280000300800 */
        /* <DEDUP_REMOVED lines=14> */
[----:B------:R-:W4:Y:S04]  /*a2c0*/  LDL.LU R2, [R1+0x230] ;  /* 0x0002300001027983 */ /* 0x000f280000300800 */
        /* <DEDUP_REMOVED lines=38> */
[----:B------:R0:W-:Y:S01]  /*a530*/  STL [R1+0x484], R148 ;  /* 0x0004849401007387 */ /* 0x0001e20000100800 */
[----:B------:R-:W-:-:S03]  /*a540*/  FADD R3, R225, R3 ;  /* 0x00000003e1037221 */ /* 0x000fc60000000000 */
[----:B0-----:R-:W4:Y:S04]  /*a550*/  LDL.LU R148, [R1+0x214] ;  /* 0x0002140001947983 */ /* 0x001f280000300800 */
[----:B------:R0:W-:Y:S01]  /*a560*/  STL [R1+0x480], R149 ;  /* 0x0004809501007387 */ /* 0x0001e20000100800 */
[----:B--2---:R-:W-:-:S01]  /*a570*/  FADD R4, R226, R4 ;  /* 0x00000004e2047221 */ /* 0x004fc20000000000 */
[----:B---3--:R-:W-:Y:S02]  /*a580*/  FADD R5, R227, R5 ;  /* 0x00000005e3057221 */ /* 0x008fe40000000000 */
[----:B0-----:R-:W2:Y:S04]  /*a590*/  LDL R149, [R1+0x1f4] ;  /* 0x0001f40001957983 */ /* 0x001ea80000100800 */
[----:B------:R0:W-:Y:S01]  /*a5a0*/  STL [R1+0x47c], R150 ;  /* 0x00047c9601007387 */ /* 0x0001e20000100800 */
[----:B----4-:R-:W-:-:S01]  /*a5b0*/  FADD R6, R228, R6 ;  /* 0x00000006e4067221 */ /* 0x010fc20000000000 */
[----:B------:R-:W-:-:S02]  /*a5c0*/  FADD R7, R229, R7 ;  /* 0x00000007e5077221 */ /* 0x000fc40000000000 */
[----:B0-----:R-:W3:Y:S04]  /*a5d0*/  LDL R150, [R1+0x1c0] ;  /* 0x0001c00001967983 */ /* 0x001ee80000100800 */
[----:B------:R0:W-:Y:S01]  /*a5e0*/  STL [R1+0x478], R151 ;  /* 0x0004789701007387 */ /* 0x0001e20000100800 */
[----:B------:R-:W-:-:S01]  /*a5f0*/  FADD R8, R230, R8 ;  /* 0x00000008e6087221 */ /* 0x000fc20000000000 */
[----:B------:R-:W-:Y:S02]  /*a600*/  FADD R9, R231, R9 ;  /* 0x00000009e7097221 */ /* 0x000fe40000000000 */
[----:B0-----:R-:W4:Y:S04]  /*a610*/  LDL R151, [R1+0x1f0] ;  /* 0x0001f00001977983 */ /* 0x001f280000100800 */
[----:B------:R0:W-:Y:S01]  /*a620*/  STL [R1+0x474], R0 ;  /* 0x0004740001007387 */ /* 0x0001e20000100800 */
[----:B------:R-:W-:-:S01]  /*a630*/  FADD R10, R232, R10 ;  /* 0x0000000ae80a7221 */ /* 0x000fc20000000000 */
[----:B------:R-:W-:-:S02]  /*a640*/  FADD R11, R233, R11 ;  /* 0x0000000be90b7221 */ /* 0x000fc40000000000 */
[----:B0-----:R-:W2:Y:S04]  /*a650*/  LDL.LU R0, [R1+0x210] ;  /* 0x0002100001007983 */ /* 0x001ea80000300800 */
[----:B------:R-:W3:Y:S04]  /*a660*/  LDL.LU R225, [R1+0x6a0] ;  /* 0x0006a00001e17983 */ /* 0x000ee80000300800 */
[----:B------:R-:W4:Y:S04]  /*a670*/  LDL.LU R226, [R1+0x69c] ;  /* 0x00069c0001e27983 */ /* 0x000f280000300800 */
[----:B------:R-:W2:Y:S04]  /*a680*/  LDL.LU R227, [R1+0x698] ;  /* 0x0006980001e37983 */ /* 0x000ea80000300800 */
[----:B------:R-:W2:Y:S04]  /*a690*/  LDL.LU R228, [R1+0x694] ;  /* 0x0006940001e47983 */ /* 0x000ea80000300800 */
[----:B------:R-:W2:Y:S01]  /*a6a0*/  LDL.LU R229, [R1+0x690] ;  /* 0x0006900001e57983 */ /* 0x000ea20000300800 */
[----:B------:R-:W-:-:S03]  /*a6b0*/  FADD R12, R234, R12 ;  /* 0x0000000cea0c7221 */ /* 0x000fc60000000000 */
[----:B------:R-:W2:Y:S01]  /*a6c0*/  LDL.LU R230, [R1+0x68c] ;  /* 0x00068c0001e67983 */ /* 0x000ea20000300800 */
[----:B------:R-:W-:-:S03]  /*a6d0*/  FADD R13, R235, R13 ;  /* 0x0000000deb0d7221 */ /* 0x000fc60000000000 */
[----:B------:R-:W2:Y:S04]  /*a6e0*/  LDL.LU R231, [R1+0x688] ;  /* 0x0006880001e77983 */ /* 0x000ea80000300800 */
[----:B------:R-:W2:Y:S04]  /*a6f0*/  LDL.LU R232, [R1+0x684] ;  /* 0x0006840001e87983 */ /* 0x000ea80000300800 */
[----:B------:R-:W2:Y:S04]  /*a700*/  LDL.LU R233, [R1+0x680] ;  /* 0x0006800001e97983 */ /* 0x000ea80000300800 */
[----:B------:R-:W2:Y:S04]  /*a710*/  LDL.LU R234, [R1+0x67c] ;  /* 0x00067c0001ea7983 */ /* 0x000ea80000300800 */
[----:B------:R-:W2:Y:S01]  /*a720*/  LDL.LU R235, [R1+0x678] ;  /* 0x0006780001eb7983 */ /* 0x000ea20000300800 */
[----:B------:R-:W-:-:S01]  /*a730*/  FADD R14, R24, R14 ;  /* 0x0000000e180e7221 */ /* 0x000fc20000000000 */
[----:B------:R-:W-:Y:S01]  /*a740*/  FADD R15, R25, R15 ;  /* 0x0000000f190f7221 */ /* 0x000fe20000000000 */
[----:B------:R-:W-:-:S01]  /*a750*/  FADD R16, R26, R16 ;  /* 0x000000101a107221 */ /* 0x000fc20000000000 */
[----:B------:R-:W2:Y:S01]  /*a760*/  LDL.LU R24, [R1+0x674] ;  /* 0x0006740001187983 */ /* 0x000ea20000300800 */
[----:B------:R-:W-:-:S01]  /*a770*/  FADD R17, R27, R17 ;  /* 0x000000111b117221 */ /* 0x000fc20000000000 */
[----:B------:R-:W-:-:S02]  /*a780*/  FADD R18, R28, R18 ;  /* 0x000000121c127221 */ /* 0x000fc40000000000 */
[----:B------:R-:W2:Y:S01]  /*a790*/  LDL.LU R25, [R1+0x670] ;  /* 0x0006700001197983 */ /* 0x000ea20000300800 */
[----:B------:R-:W-:-:S03]  /*a7a0*/  FADD R19, R29, R19 ;  /* 0x000000131d137221 */ /* 0x000fc60000000000 */
        /* <DEDUP_REMOVED lines=155> */
[----:B---3--:R-:W-:-:S03]  /*b160*/  FADD R225, R107, R225 ;  /* 0x000000e16be17221 */ /* 0x008fc60000000000 */
[----:B------:R-:W3:Y:S01]  /*b170*/  LDL.LU R104, [R1+0x534] ;  /* 0x0005340001687983 */ /* 0x000ee20000300800 */
[----:B----4-:R-:W-:-:S03]  /*b180*/  FADD R226, R108, R226 ;  /* 0x000000e26ce27221 */ /* 0x010fc60000000000 */
[----:B------:R-:W4:Y:S01]  /*b190*/  LDL.LU R105, [R1+0x530] ;  /* 0x0005300001697983 */ /* 0x000f220000300800 */
[----:B--2---:R-:W-:-:S03]  /*b1a0*/  FADD R227, R109, R227 ;  /* 0x000000e36de37221 */ /* 0x004fc60000000000 */
        /* <DEDUP_REMOVED lines=15> */
[----:B------:R-:W-:-:S01]  /*b2a0*/  FADD R235, R117, R235 ;  /* 0x000000eb75eb7221 */ /* 0x000fc20000000000 */
[----:B------:R-:W-:Y:S02]  /*b2b0*/  FADD R121, R120, R121 ;  /* 0x0000007978797221 */ /* 0x000fe40000000000 */
[----:B------:R-:W2:Y:S01]  /*b2c0*/  LDL.LU R114, [R1+0x50c] ;  /* 0x00050c0001727983 */ /* 0x000ea20000300800 */
[----:B------:R-:W-:-:S03]  /*b2d0*/  FADD R236, R118, R236 ;  /* 0x000000ec76ec7221 */ /* 0x000fc60000000000 */
[----:B------:R-:W2:Y:S01]  /*b2e0*/  LDL.LU R115, [R1+0x508] ;  /* 0x0005080001737983 */ /* 0x000ea20000300800 */
[----:B------:R-:W-:-:S03]  /*b2f0*/  FADD R237, R119, R237 ;  /* 0x000000ed77ed7221 */ /* 0x000fc60000000000 */
[----:B------:R-:W2:Y:S01]  /*b300*/  LDL.LU R116, [R1+0x504] ;  /* 0x0005040001747983 */ /* 0x000ea20000300800 */
[----:B------:R-:W-:-:S03]  /*b310*/  FADD R123, R122, R123 ;  /* 0x0000007b7a7b7221 */ /* 0x000fc60000000000 */
[----:B------:R-:W2:Y:S04]  /*b320*/  LDL.LU R117, [R1+0x500] ;  /* 0x0005000001757983 */ /* 0x000ea80000300800 */
[----:B------:R-:W2:Y:S01]  /*b330*/  LDL.LU R118, [R1+0x4fc] ;  /* 0x0004fc0001767983 */ /* 0x000ea20000300800 */
[----:B------:R-:W-:-:S03]  /*b340*/  FADD R125, R124, R125 ;  /* 0x0000007d7c7d7221 */ /* 0x000fc60000000000 */
[----:B------:R-:W2:Y:S04]  /*b350*/  LDL.LU R119, [R1+0x4f8] ;  /* 0x0004f80001777983 */ /* 0x000ea80000300800 */
[----:B------:R-:W2:Y:S04]  /*b360*/  LDL.LU R120, [R1+0x4f4] ;  /* 0x0004f40001787983 */ /* 0x000ea80000300800 */
[----:B------:R0:W-:Y:S01]  /*b370*/  STL [R1+0x200], R121 ;  /* 0x0002007901007387 */ /* 0x0001e20000100800 */
[----:B------:R-:W-:-:S01]  /*b380*/  FADD R127, R126, R127 ;  /* 0x0000007f7e7f7221 */ /* 0x000fc20000000000 */
[----:B------:R-:W-:Y:S01]  /*b390*/  FADD R0, R128, R0 ;  /* 0x0000000080007221 */ /* 0x000fe20000000000 */
[----:B------:R-:W-:-:S01]  /*b3a0*/  FADD R148, R150, R148 ;  /* 0x0000009496947221 */ /* 0x000fc20000000000 */
[----:B0-----:R-:W2:Y:S04]  /*b3b0*/  LDL.LU R121, [R1+0x4f0] ;  /* 0x0004f00001797983 */ /* 0x001ea80000300800 */
        /* <DEDUP_REMOVED lines=9> */
[----:B------:R-:W-:-:S02]  /*b450*/  FADD R136, R137, R136 ;  /* 0x0000008889887221 */ /* 0x000fc40000000000 */
[----:B0-----:R-:W2:Y:S04]  /*b460*/  LDL.LU R125, [R1+0x4e0] ;  /* 0x0004e000017d7983 */ /* 0x001ea80000300800 */
[----:B------:R-:W2:Y:S04]  /*b470*/  LDL.LU R126, [R1+0x4dc] ;  /* 0x0004dc00017e7983 */ /* 0x000ea80000300800 */
[----:B------:R0:W-:Y:S01]  /*b480*/  STL [R1+0x20c], R127 ;  /* 0x00020c7f01007387 */ /* 0x0001e20000100800 */
[----:B------:R-:W-:-:S01]  /*b490*/  FADD R132, R134, R132 ;  /* 0x0000008486847221 */ /* 0x000fc20000000000 */
[----:B------:R-:W-:-:S02]  /*b4a0*/  FADD R2, R130, R2 ;  /* 0x0000000282027221 */ /* 0x000fc40000000000 */
[----:B0-----:R-:W2:Y:S04]  /*b4b0*/  LDL.LU R127, [R1+0x4d8] ;  /* 0x0004d800017f7983 */ /* 0x001ea80000300800 */
[----:B------:R-:W2:Y:S04]  /*b4c0*/  LDL.LU R128, [R1+0x4d4] ;  /* 0x0004d40001807983 */ /* 0x000ea80000300800 */
[----:B------:R-:W-:Y:S04]  /*b4d0*/  STL [R1+0x210], R0 ;  /* 0x0002100001007387 */ /* 0x000fe80000100800 */
[----:B------:R-:W-:Y:S04]  /*b4e0*/  STL [R1+0x214], R148 ;  /* 0x0002149401007387 */ /* 0x000fe80000100800 */
[----:B------:R-:W-:Y:S04]  /*b4f0*/  STL [R1+0x218], R144 ;  /* 0x0002189001007387 */ /* 0x000fe80000100800 */
[----:B------:R-:W-:Y:S04]  /*b500*/  STL [R1+0x21c], R142 ;  /* 0x00021c8e01007387 */ /* 0x000fe80000100800 */
[----:B------:R-:W-:Y:S04]  /*b510*/  STL [R1+0x220], R140 ;  /* 0x0002208c01007387 */ /* 0x000fe80000100800 */
[----:B------:R-:W-:Y:S04]  /*b520*/  STL [R1+0x224], R138 ;  /* 0x0002248a01007387 */ /* 0x000fe80000100800 */
[----:B------:R-:W3:Y:S04]  /*b530*/  LDL.LU R130, [R1+0x234] ;  /* 0x0002340001827983 */ /* 0x000ee80000300800 */
[----:B------:R-:W-:Y:S04]  /*b540*/  STL [R1+0x228], R136 ;  /* 0x0002288801007387 */ /* 0x000fe80000100800 */
[----:B------:R0:W-:Y:S04]  /*b550*/  STL [R1+0x22c], R132 ;  /* 0x00022c8401007387 */ /* 0x0001e80000100800 */
[----:B0-----:R-:W4:Y:S04]  /*b560*/  LDL.LU R132, [R1+0x238] ;  /* 0x0002380001847983 */ /* 0x001f280000300800 */
[----:B------:R-:W2:Y:S04]  /*b570*/  LDL.LU R134, [R1+0x23c] ;  /* 0x00023c0001867983 */ /* 0x000ea80000300800 */
[----:B------:R0:W-:Y:S04]  /*b580*/  STL [R1+0x230], R2 ;  /* 0x0002300201007387 */ /* 0x0001e80000100800 */
[----:B------:R-:W2:Y:S04]  /*b590*/  LDL.LU R136, [R1+0x240] ;  /* 0x0002400001887983 */ /* 0x000ea80000300800 */
        /* <DEDUP_REMOVED lines=11> */
[----:B0-----:R-:W2:Y:S04]  /*b650*/  LDL.LU R2, [R1+0x270] ;  /* 0x0002700001027983 */ /* 0x001ea80000300800 */
[----:B------:R-:W2:Y:S01]  /*b660*/  LDL.LU R0, [R1+0x274] ;  /* 0x0002740001007983 */ /* 0x000ea20000300800 */
[----:B---3--:R-:W-:-:S03]  /*b670*/  FADD R130, R129, R130 ;  /* 0x0000008281827221 */ /* 0x008fc60000000000 */
[----:B------:R-:W3:Y:S04]  /*b680*/  LDL.LU R129, [R1+0x4d0] ;  /* 0x0004d00001817983 */ /* 0x000ee80000300800 */
[----:B------:R0:W-:Y:S04]  /*b690*/  STL [R1+0x234], R130 ;  /* 0x0002348201007387 */ /* 0x0001e80000100800 */
[----:B0-----:R-:W3:Y:S01]  /*b6a0*/  LDL.LU R130, [R1+0x4cc] ;  /* 0x0004cc0001827983 */ /* 0x001ee20000300800 */
[----:B----4-:R-:W-:-:S03]  /*b6b0*/  FADD R132, R131, R132 ;  /* 0x0000008483847221 */ /* 0x010fc60000000000 */
[----:B------:R-:W4:Y:S01]  /*b6c0*/  LDL.LU R131, [R1+0x4c8] ;  /* 0x0004c80001837983 */ /* 0x000f220000300800 */
[----:B--2---:R-:W-:-:S03]  /*b6d0*/  FADD R134, R133, R134 ;  /* 0x0000008685867221 */ /* 0x004fc60000000000 */
[----:B------:R0:W-:Y:S01]  /*b6e0*/  STL [R1+0x238], R132 ;  /* 0x0002388401007387 */ /* 0x0001e20000100800 */
[----:B------:R-:W-:-:S03]  /*b6f0*/  FADD R136, R135, R136 ;  /* 0x0000008887887221 */ /* 0x000fc60000000000 */
[----:B0-----:R-:W2:Y:S01]  /*b700*/  LDL.LU R132, [R1+0x4c4] ;  /* 0x0004c40001847983 */ /* 0x001ea20000300800 */
[----:B------:R-:W-:-:S03]  /*b710*/  FADD R150, R151, R150 ;  /* 0x0000009697967221 */ /* 0x000fc60000000000 */
[----:B------:R-:W2:Y:S01]  /*b720*/  LDL.LU R133, [R1+0x4c0] ;  /* 0x0004c00001857983 */ /* 0x000ea20000300800 */
[----:B------:R-:W-:-:S03]  /*b730*/  FADD R148, R149, R148 ;  /* 0x0000009495947221 */ /* 0x000fc60000000000 */
[----:B------:R0:W-:Y:S01]  /*b740*/  STL [R1+0x23c], R134 ;  /* 0x00023c8601007387 */ /* 0x0001e20000100800 */
[----:B------:R-:W-:-:S01]  /*b750*/  FADD R146, R147, R146 ;  /* 0x0000009293927221 */ /* 0x000fc20000000000 */
[----:B------:R-:W-:Y:S02]  /*b760*/  FADD R144, R145, R144 ;  /* 0x0000009091907221 */ /* 0x000fe40000000000 */
[----:B0-----:R-:W2:Y:S01]  /*b770*/  LDL.LU R134, [R1+0x4bc] ;  /* 0x0004bc0001867983 */ /* 0x001ea20000300800 */
[----:B------:R-:W-:-:S03]  /*b780*/  FADD R143, R24, R143 ;  /* 0x0000008f188f7221 */ /* 0x000fc60000000000 */
[----:B------:R-:W2:Y:S01]  /*b790*/  LDL.LU R135, [R1+0x4b8] ;  /* 0x0004b80001877983 */ /* 0x000ea20000300800 */
[----:B------:R-:W-:-:S03]  /*b7a0*/  FADD R142, R25, R142 ;  /* 0x0000008e198e7221 */ /* 0x000fc60000000000 */
[----:B------:R0:W-:Y:S01]  /*b7b0*/  STL [R1+0x240], R136 ;  /* 0x0002408801007387 */ /* 0x0001e20000100800 */
[----:B------:R-:W-:-:S01]  /*b7c0*/  FADD R141, R26, R141 ;  /* 0x0000008d1a8d7221 */ /* 0x000fc20000000000 */
[----:B------:R-:W-:Y:S01]  /*b7d0*/  FADD R140, R27, R140 ;  /* 0x0000008c1b8c7221 */ /* 0x000fe20000000000 */
[----:B------:R-:W-:-:S01]  /*b7e0*/  FADD R139, R28, R139 ;  /* 0x0000008b1c8b7221 */ /* 0x000fc20000000000 */
[----:B0-----:R-:W2:Y:S01]  /*b7f0*/  LDL.LU R136, [R1+0x4b4] ;  /* 0x0004b40001887983 */ /* 0x001ea20000300800 */
[----:B------:R-:W-:-:S03]  /*b800*/  FADD R138, R29, R138 ;  /* 0x0000008a1d8a7221 */ /* 0x000fc60000000000 */
[----:B------:R0:W-:Y:S01]  /*b810*/  STL [R1+0x244], R150 ;  /* 0x0002449601007387 */ /* 0x0001e20000100800 */
[----:B------:R-:W-:-:S03]  /*b820*/  FADD R137, R30, R137 ;  /* 0x000000891e897221 */ /* 0x000fc60000000000 */
[----:B------:R1:W-:Y:S01]  /*b830*/  STL [R1+0x248], R148 ;  /* 0x0002489401007387 */ /* 0x0003e20000100800 */
[----:B------:R-:W-:-:S03]  /*b840*/  FADD R2, R31, R2 ;  /* 0x000000021f027221 */ /* 0x000fc60000000000 */
[----:B------:R1:W-:Y:S01]  /*b850*/  STL [R1+0x24c], R146 ;  /* 0x00024c9201007387 */ /* 0x0003e20000100800 */
[----:B------:R-:W-:-:S03]  /*b860*/  FADD R0, R32, R0 ;  /* 0x0000000020007221 */ /* 0x000fc60000000000 */
[----:B------:R1:W-:Y:S04]  /*b870*/  STL [R1+0x250], R144 ;  /* 0x0002509001007387 */ /* 0x0003e80000100800 */
[----:B------:R1:W-:Y:S04]  /*b880*/  STL [R1+0x254], R143 ;  /* 0x0002548f01007387 */ /* 0x0003e80000100800 */
[----:B------:R1:W-:Y:S04]  /*b890*/  STL [R1+0x258], R142 ;  /* 0x0002588e01007387 */ /* 0x0003e80000100800 */
[----:B------:R1:W-:Y:S04]  /*b8a0*/  STL [R1+0x25c], R141 ;  /* 0x00025c8d01007387 */ /* 0x0003e80000100800 */
[----:B------:R1:W-:Y:S04]  /*b8b0*/  STL [R1+0x260], R140 ;  /* 0x0002608c01007387 */ /* 0x0003e80000100800 */
[----:B------:R1:W-:Y:S04]  /*b8c0*/  STL [R1+0x264], R139 ;  /* 0x0002648b01007387 */ /* 0x0003e80000100800 */
[----:B------:R1:W-:Y:S04]  /*b8d0*/  STL [R1+0x268], R138 ;  /* 0x0002688a01007387 */ /* 0x0003e80000100800 */
[----:B------:R-:W3:Y:S04]  /*b8e0*/  LDL.LU R151, [R1+0x278] ;  /* 0x0002780001977983 */ /* 0x000ee80000300800 */
[----:B------:R1:W-:Y:S04]  /*b8f0*/  STL [R1+0x26c], R137 ;  /* 0x00026c8901007387 */ /* 0x0003e80000100800 */
[----:B0-----:R-:W4:Y:S04]  /*b900*/  LDL.LU R150, [R1+0x27c] ;  /* 0x00027c0001967983 */ /* 0x001f280000300800 */
[----:B------:R0:W-:Y:S04]  /*b910*/  STL [R1+0x270], R2 ;  /* 0x0002700201007387 */ /* 0x0001e80000100800 */
[----:B------:R-:W2:Y:S04]  /*b920*/  LDL.LU R149, [R1+0x280] ;  /* 0x0002800001957983 */ /* 0x000ea80000300800 */
[----:B------:R0:W-:Y:S04]  /*b930*/  STL [R1+0x274], R0 ;  /* 0x0002740001007387 */ /* 0x0001e80000100800 */
[----:B-1----:R-:W2:Y:S04]  /*b940*/  LDL.LU R148, [R1+0x284] ;  /* 0x0002840001947983 */ /* 0x002ea80000300800 */
        /* <DEDUP_REMOVED lines=13> */
[----:B---3--:R-:W-:-:S05]  /*ba20*/  FADD R151, R33, R151 ;  /* 0x0000009721977221 */ /* 0x008fca0000000000 */
[----:B------:R0:W-:Y:S01]  /*ba30*/  STL [R1+0x278], R151 ;  /* 0x0002789701007387 */ /* 0x0001e20000100800 */
[----:B----4-:R-:W-:-:S05]  /*ba40*/  FADD R150, R34, R150 ;  /* 0x0000009622967221 */ /* 0x010fca0000000000 */
[----:B------:R1:W-:Y:S01]  /*ba50*/  STL [R1+0x27c], R150 ;  /* 0x00027c9601007387 */ /* 0x0003e20000100800 */
[----:B--2---:R-:W-:-:S05]  /*ba60*/  FADD R149, R35, R149 ;  /* 0x0000009523957221 */ /* 0x004fca0000000000 */
[----:B------:R2:W-:Y:S01]  /*ba70*/  STL [R1+0x280], R149 ;  /* 0x0002809501007387 */ /* 0x0005e20000100800 */
[----:B------:R-:W-:-:S01]  /*ba80*/  FADD R148, R36, R148 ;  /* 0x0000009424947221 */ /* 0x000fc20000000000 */
[----:B------:R-:W-:-:S04]  /*ba90*/  FADD R147, R37, R147 ;  /* 0x0000009325937221 */ /* 0x000fc80000000000 */
[----:B------:R3:W-:Y:S01]  /*baa0*/  STL [R1+0x284], R148 ;  /* 0x0002849401007387 */ /* 0x0007e20000100800 */
[----:B------:R-:W-:-:S03]  /*bab0*/  FADD R146, R38, R146 ;  /* 0x0000009226927221 */ /* 0x000fc60000000000 */
        /* <DEDUP_REMOVED lines=20> */
[----:B0-----:R-:W4:Y:S01]  /*bc00*/  LDL.LU R151, [R1+0x2bc] ;  /* 0x0002bc0001977983 */ /* 0x001f220000300800 */
[----:B------:R-:W-:-:S03]  /*bc10*/  FADD R0, R49, R0 ;  /* 0x0000000031007221 */ /* 0x000fc60000000000 */
[----:B------:R0:W-:Y:S04]  /*bc20*/  STL [R1+0x2b0], R137 ;  /* 0x0002b08901007387 */ /* 0x0001e80000100800 */
[----:B-1----:R-:W4:Y:S04]  /*bc30*/  LDL.LU R150, [R1+0x2c0] ;  /* 0x0002c00001967983 */ /* 0x002f280000300800 */
[----:B------:R1:W-:Y:S04]  /*bc40*/  STL [R1+0x2b4], R2 ;  /* 0x0002b40201007387 */ /* 0x0003e80000100800 */
[----:B--2---:R-:W2:Y:S04]  /*bc50*/  LDL.LU R149, [R1+0x2c4] ;  /* 0x0002c40001957983 */ /* 0x004ea80000300800 */
[----:B------:R1:W-:Y:S04]  /*bc60*/  STL [R1+0x2b8], R0 ;  /* 0x0002b80001007387 */ /* 0x0003e80000100800 */
[----:B---3--:R-:W3:Y:S04]  /*bc70*/  LDL.LU R148, [R1+0x2c8] ;  /* 0x0002c80001947983 */ /* 0x008ee80000300800 */
[----:B----4-:R-:W4:Y:S04]  /*bc80*/  LDL.LU R147, [R1+0x2cc] ;  /* 0x0002cc0001937983 */ /* 0x010f280000300800 */
[----:B------:R-:W4:Y:S04]  /*bc90*/  LDL.LU R146, [R1+0x2d0] ;  /* 0x0002d00001927983 */ /* 0x000f280000300800 */
        /* <DEDUP_REMOVED lines=8> */
[----:B0-----:R-:W4:Y:S04]  /*bd20*/  LDL.LU R137, [R1+0x2f4] ;  /* 0x0002f40001897983 */ /* 0x001f280000300800 */
[----:B-1----:R-:W4:Y:S04]  /*bd30*/  LDL.LU R2, [R1+0x2f8] ;  /* 0x0002f80001027983 */ /* 0x002f280000300800 */
[----:B------:R-:W4:Y:S01]  /*bd40*/  LDL.LU R0, [R1+0x2fc] ;  /* 0x0002fc0001007983 */ /* 0x000f220000300800 */
[----:B------:R-:W-:-:S01]  /*bd50*/  FADD R151, R50, R151 ;  /* 0x0000009732977221 */ /* 0x000fc20000000000 */
[----:B------:R-:W-:-:S04]  /*bd60*/  FADD R150, R51, R150 ;  /* 0x0000009633967221 */ /* 0x000fc80000000000 */
[----:B------:R0:W-:Y:S01]  /*bd70*/  STL [R1+0x2bc], R151 ;  /* 0x0002bc9701007387 */ /* 0x0001e20000100800 */
[----:B--2---:R-:W-:-:S03]  /*bd80*/  FADD R149, R52, R149 ;  /* 0x0000009534957221 */ /* 0x004fc60000000000 */
[----:B------:R1:W-:Y:S01]  /*bd90*/  STL [R1+0x2c0], R150 ;  /* 0x0002c09601007387 */ /* 0x0003e20000100800 */
[----:B---3--:R-:W-:-:S03]  /*bda0*/  FADD R148, R53, R148 ;  /* 0x0000009435947221 */ /* 0x008fc60000000000 */
[----:B------:R2:W-:Y:S01]  /*bdb0*/  STL [R1+0x2c4], R149 ;  /* 0x0002c49501007387 */ /* 0x0005e20000100800 */
[----:B----4-:R-:W-:-:S03]  /*bdc0*/  FADD R147, R54, R147 ;  /* 0x0000009336937221 */ /* 0x010fc60000000000 */
        /* <DEDUP_REMOVED lines=198> */
[----:B------:R-:W-:Y:S01]  /*ca30*/  STL [R1+0x3cc], R151 ;  /* 0x0003cc9701007387 */ /* 0x000fe20000100800 */
[----:B--2---:R-:W-:-:S03]  /*ca40*/  FADD R149, R120, R149 ;  /* 0x0000009578957221 */ /* 0x004fc60000000000 */
[----:B------:R-:W-:Y:S01]  /*ca50*/  STL [R1+0x3d0], R150 ;  /* 0x0003d09601007387 */ /* 0x000fe20000100800 */
[----:B---3--:R-:W-:-:S03]  /*ca60*/  FADD R148, R121, R148 ;  /* 0x0000009479947221 */ /* 0x008fc60000000000 */
[----:B------:R-:W-:Y:S01]  /*ca70*/  STL [R1+0x3d4], R149 ;  /* 0x0003d49501007387 */ /* 0x000fe20000100800 */
[----:B----4-:R-:W-:-:S03]  /*ca80*/  FADD R147, R122, R147 ;  /* 0x000000937a937221 */ /* 0x010fc60000000000 */
[----:B------:R-:W-:Y:S01]  /*ca90*/  STL [R1+0x3d8], R148 ;  /* 0x0003d89401007387 */ /* 0x000fe20000100800 */
[----:B------:R-:W-:-:S03]  /*caa0*/  FADD R146, R123, R146 ;  /* 0x000000927b927221 */ /* 0x000fc60000000000 */
        /* <DEDUP_REMOVED lines=18> */
[----:B------:R-:W-:Y:S04]  /*cbd0*/  STL [R1+0x400], R138 ;  /* 0x0004008a01007387 */ /* 0x000fe80000100800 */
[----:B------:R0:W-:Y:S04]  /*cbe0*/  STL [R1+0x404], R137 ;  /* 0x0004048901007387 */ /* 0x0001e80000100800 */
[----:B0-----:R-:W2:Y:S01]  /*cbf0*/  LDL.LU R137, [R1+0x410] ;  /* 0x0004100001897983 */ /* 0x001ea20000300800 */
[----:B------:R-:W-:-:S01]  /*cc00*/  FADD R2, R133, R2 ;  /* 0x0000000285027221 */ /* 0x000fc20000000000 */
[----:B------:R-:W-:-:S02]  /*cc10*/  FADD R0, R134, R0 ;  /* 0x0000000086007221 */ /* 0x000fc40000000000 */
[----:B------:R-:W3:Y:S04]  /*cc20*/  LDL.LU R138, [R1+0x414] ;  /* 0x00041400018a7983 */ /* 0x000ee80000300800 */
[----:B------:R-:W-:Y:S04]  /*cc30*/  STL [R1+0x408], R2 ;  /* 0x0004080201007387 */ /* 0x000fe80000100800 */
[----:B------:R-:W4:Y:S04]  /*cc40*/  LDL.LU R139, [R1+0x418] ;  /* 0x00041800018b7983 */ /* 0x000f280000300800 */
[----:B------:R0:W-:Y:S04]  /*cc50*/  STL [R1+0x40c], R0 ;  /* 0x00040c0001007387 */ /* 0x0001e80000100800 */
        /* <DEDUP_REMOVED lines=13> */
[----:B------:R-:W4:Y:S01]  /*cd30*/  LDL.LU R2, [R1+0x450] ;  /* 0x0004500001027983 */ /* 0x000f220000300800 */
[----:B--2---:R-:W-:-:S05]  /*cd40*/  FADD R137, R135, R137 ;  /* 0x0000008987897221 */ /* 0x004fca0000000000 */
[----:B------:R0:W-:Y:S04]  /*cd50*/  STL [R1+0x410], R137 ;  /* 0x0004108901007387 */ /* 0x0001e80000100800 */
[----:B0-----:R-:W4:Y:S01]  /*cd60*/  LDL.LU R137, [R1+0x4b0] ;  /* 0x0004b00001897983 */ /* 0x001f220000300800 */
[----:B---3--:R-:W-:-:S05]  /*cd70*/  FADD R138, R136, R138 ;  /* 0x0000008a888a7221 */ /* 0x008fca0000000000 */
[----:B------:R0:W-:Y:S04]  /*cd80*/  STL [R1+0x414], R138 ;  /* 0x0004148a01007387 */ /* 0x0001e80000100800 */
[----:B0-----:R-:W2:Y:S01]  /*cd90*/  LDL.LU R138, [R1+0x4ac] ;  /* 0x0004ac00018a7983 */ /* 0x001ea20000300800 */
[----:B----4-:R-:W-:-:S05]  /*cda0*/  FADD R139, R137, R139 ;  /* 0x0000008b898b7221 */ /* 0x010fca0000000000 */
[----:B------:R0:W-:Y:S04]  /*cdb0*/  STL [R1+0x418], R139 ;  /* 0x0004188b01007387 */ /* 0x0001e80000100800 */
[----:B0-----:R-:W3:Y:S01]  /*cdc0*/  LDL.LU R139, [R1+0x4a8] ;  /* 0x0004a800018b7983 */ /* 0x001ee20000300800 */
[----:B--2---:R-:W-:-:S05]  /*cdd0*/  FADD R140, R138, R140 ;  /* 0x0000008c8a8c7221 */ /* 0x004fca0000000000 */
[----:B------:R0:W-:Y:S04]  /*cde0*/  STL [R1+0x41c], R140 ;  /* 0x00041c8c01007387 */ /* 0x0001e80000100800 */
[----:B0-----:R-:W2:Y:S01]  /*cdf0*/  LDL.LU R140, [R1+0x4a4] ;  /* 0x0004a400018c7983 */ /* 0x001ea20000300800 */
[----:B---3--:R-:W-:-:S05]  /*ce00*/  FADD R141, R139, R141 ;  /* 0x0000008d8b8d7221 */ /* 0x008fca0000000000 */
        /* <DEDUP_REMOVED lines=34> */
[----:B0-----:R0:W5:Y:S01]  /*d030*/  LDL.LU R0, [R1+0x474] ;  /* 0x0004740001007983 */ /* 0x0011620000300800 */
[----:B------:R-:W-:Y:S01]  /*d040*/  UMOV UR6, URZ ;  /* 0x0000003f00067c82 */ /* 0x000fe20008000000 */
[----:B---3--:R-:W-:-:S05]  /*d050*/  FADD R2, R2, R151 ;  /* 0x0000009702027221 */ /* 0x008fca0000000000 */
[----:B------:R0:W-:Y:S02]  /*d060*/  STL [R1+0x450], R2 ;  /* 0x0004500201007387 */ /* 0x0001e40000100800 */
.L_x_28:
[----:B------:R-:W-:Y:S05]  /*d070*/  @!P1 BRA `(.L_x_29) ;  /* 0x0000000000049947 */ /* 0x000fea0003800000 */
[----:B------:R-:W-:Y:S01]  /*d080*/  BPT.TRAP 0x1 ;  /* 0x000000040000795c */ /* 0x000fe20000300000 */
.L_x_29:
[----:B0-----:R-:W2:Y:S04]  /*d090*/  LDL R2, [R1+0x454] ;  /* 0x0004540001027983 */ /* 0x001ea80000100800 */
[----:B-----5:R0:W-:Y:S04]  /*d0a0*/  STL [R1+0x474], R0 ;  /* 0x0004740001007387 */ /* 0x0201e80000100800 */
[----:B0-----:R-:W3:Y:S01]  /*d0b0*/  LDL R0, [R1+0x458] ;  /* 0x0004580001007983 */ /* 0x001ee20000100800 */
[----:B--2---:R-:W-:Y:S01]  /*d0c0*/  ISETP.NE.AND P0, PT, R2, RZ, PT ;  /* 0x000000ff0200720c */ /* 0x004fe20003f05270 */
[----:B------:R-:W-:-:S12]  /*d0d0*/  IMAD.U32 R2, RZ, RZ, UR25 ;  /* 0x00000019ff027e24 */ /* 0x000fd8000f8e00ff */
[----:B------:R-:W-:-:S05]  /*d0e0*/  @P0 LEA R2, R2, UR11, 0x3 ;  /* 0x0000000b02020c11 */ /* 0x000fca000f8e18ff */
[----:B------:R-:W-:-:S05]  /*d0f0*/  @P0 VIADD R2, R2, 0x28 ;  /* 0x0000002802020836 */ /* 0x000fca0000000000 */
[----:B---3--:R-:W-:Y:S02]  /*d100*/  @P0 PRMT R2, R0, 0x654, R2 ;  /* 0x0000065400020816 */ /* 0x008fe40000000002 */
[----:B------:R0:W5:Y:S01]  /*d110*/  LDL.LU R0, [R1+0x474] ;  /* 0x0004740001007983 */ /* 0x0001620000300800 */
[----:B------:R-:W-:Y:S01]  /*d120*/  UISETP.GT.U32.AND UP0, UPT, UR13, 0x1, UPT ;  /* 0x000000010d00788c */ /* 0x000fe2000bf04070 */
[----:B------:R0:W-:Y:S05]  /*d130*/  @P0 SYNCS.ARRIVE.TRANS64.RED.A1T0 RZ, [R2+URZ], RZ ;  /* 0x000000ff02ff09a7 */ /* 0x0001ea000810043f */
[----:B------:R-:W-:-:S13]  /*d140*/  PLOP3.LUT P0, PT, PT, PT, UP0, 0x80, 0x0 ;  /* 0x000000000000781c */ /* 0x000fda0003f0f008 */
[----:B0-----:R-:W-:Y:S05]  /*d150*/  @P0 BRA `(.L_x_30) ;  /* 0x0000000000040947 */ /* 0x001fea0003800000 */
[----:B------:R-:W-:Y:S01]  /*d160*/  BPT.TRAP 0x1 ;  /* 0x000000040000795c */ /* 0x000fe20000300000 */
.L_x_30:
[----:B------:R-:W-:Y:S02]  /*d170*/  UISETP.GT.AND UP2, UPT, UR24, 0x1, UPT ;  /* 0x000000011800788c */ /* 0x000fe4000bf44270 */
[----:B------:R-:W-:Y:S02]  /*d180*/  UIADD3 UR23, UR23, 0x1, URZ ;  /* 0x0000000117177890 */ /* 0x000fe4000fffe03f */
[----:B------:R-:W-:Y:S02]  /*d190*/  UIADD3 UR25, UR25, 0x1, URZ ;  /* 0x0000000119197890 */ /* 0x000fe4000fffe03f */
[----:B------:R-:W-:Y:S01]  /*d1a0*/  PLOP3.LUT P0, PT, PT, PT, UP2, 0x80, 0x0 ;  /* 0x000000000000781c */ /* 0x000fe20003f0f028 */
[----:B------:R-:W-:Y:S02]  /*d1b0*/  UISETP.NE.AND UP0, UPT, UR23, 0x5, UPT ;  /* 0x000000051700788c */ /* 0x000fe4000bf05270 */
[----:B------:R-:W-:Y:S02]  /*d1c0*/  UISETP.NE.AND UP1, UPT, UR25, 0x5, UPT ;  /* 0x000000051900788c */ /* 0x000fe4000bf25270 */
[----:B------:R-:W-:-:S02]  /*d1d0*/  USEL UR8, URZ, 0x1, UP0 ;  /* 0x000000013f087887 */ /* 0x000fc40008000000 */
[----:B------:R-:W-:Y:S02]  /*d1e0*/  UIADD3 UR24, UR24, -0x1, URZ ;  /* 0xffffffff18187890 */ /* 0x000fe4000fffe03f */
[----:B------:R-:W-:Y:S02]  /*d1f0*/  USEL UR23, UR23, URZ, UP0 ;  /* 0x0000003f17177287 */ /* 0x000fe40008000000 */
[----:B-----5:R-:W-:Y:S01]  /*d200*/  LOP3.LUT R0, R0, UR8, RZ, 0x3c, !PT ;  /* 0x0000000800007c12 */ /* 0x020fe2000f8e3cff */
[----:B------:R-:W-:Y:S01]  /*d210*/  USEL UR25, UR25, URZ, UP1 ;  /* 0x0000003f19197287 */ /* 0x000fe20008800000 */
[----:B------:R-:W-:Y:S01]  /*d220*/  UMOV UR8, 0x1 ;  /* 0x0000000100087882 */ /* 0x000fe20000000000 */
[----:B------:R-:W-:Y:S10]  /*d230*/  @P0 BRA `(.L_x_31) ;  /* 0xffffff9c00a40947 */ /* 0x000ff4000383ffff */
.L_x_23:
[----:B------:R-:W-:-:S04]  /*d240*/  UISETP.NE.AND UP0, UPT, UR6, URZ, UPT ;  /* 0x0000003f0600728c */ /* 0x000fc8000bf05270 */
[----:B------:R-:W-:-:S06]  /*d250*/  USEL UR6, URZ, 0x1, !UP0 ;  /* 0x000000013f067887 */ /* 0x000fcc000c000000 */
[----:B------:R-:W-:-:S13]  /*d260*/  ISETP.NE.AND P0, PT, RZ, UR6, PT ;  /* 0x00000006ff007c0c */ /* 0x000fda000bf05270 */
[----:B------:R-:W-:Y:S05]  /*d270*/  @!P0 BRA `(.L_x_32) ;  /* 0x0000003800108947 */ /* 0x000fea0003800000 */
[----:B------:R0:W-:Y:S04]  /*d280*/  STL [R1+0x624], R43 ;  /* 0x0006242b01007387 */ /* 0x0001e80000100800 */
[----:B0-----:R-:W2:Y:S04]  /*d290*/  LDL.LU R43, [R1] ;  /* 0x00000000012b7983 */ /* 0x001ea80000300800 */
[----:B------:R0:W-:Y:S04]  /*d2a0*/  STL [R1+0x620], R44 ;  /* 0x0006202c01007387 */ /* 0x0001e80000100800 */
[----:B0-----:R-:W3:Y:S04]  /*d2b0*/  LDL.LU R44, [R1+0x4] ;  /* 0x00000400012c7983 */ /* 0x001ee80000300800 */
[----:B------:R0:W-:Y:S04]  /*d2c0*/  STL [R1+0x61c], R45 ;  /* 0x00061c2d01007387 */ /* 0x0001e80000100800 */
[----:B0-----:R-:W4:Y:S04]  /*d2d0*/  LDL.LU R45, [R1+0x8] ;  /* 0x00000800012d7983 */ /* 0x001f280000300800 */
[----:B------:R0:W-:Y:S04]  /*d2e0*/  STL [R1+0x618], R46 ;  /* 0x0006182e01007387 */ /* 0x0001e80000100800 */
[----:B0-----:R-:W5:Y:S04]  /*d2f0*/  LDL.LU R46, [R1+0xc] ;  /* 0x00000c00012e7983 */ /* 0x001f680000300800 */
        /* <DEDUP_REMOVED lines=138> */
[----:B------:R-:W5:Y:S04]  /*dba0*/  LDL.LU R0, [R1+0x1b0] ;  /* 0x0001b00001007983 */ /* 0x000f680000300800 */
[----:B------:R-:W5:Y:S04]  /*dbb0*/  LDL.LU R2, [R1+0x204] ;  /* 0x0002040001027983 */ /* 0x000f680000300800 */
        /* <DEDUP_REMOVED lines=67> */
[----:B0-----:R-:W5:Y:S01]  /*dff0*/  LDL.LU R149, [R1+0x12c] ;  /* 0x00012c0001957983 */ /* 0x001f620000300800 */
[----:B--2---:R-:W-:-:S03]  /*e000*/  FADD R3, R43, R3 ;  /* 0x000000032b037221 */ /* 0x004fc60000000000 */
[----:B------:R0:W-:Y:S01]  /*e010*/  STL [R1+0x478], R150 ;  /* 0x0004789601007387 */ /* 0x0001e20000100800 */
[----:B---3--:R-:W-:Y:S01]  /*e020*/  FADD R4, R44, R4 ;  /* 0x000000042c047221 */ /* 0x008fe20000000000 */
[----:B----4-:R-:W-:Y:S01]  /*e030*/  FADD R5, R45, R5 ;  /* 0x000000052d057221 */ /* 0x010fe20000000000 */
[----:B-----5:R-:W-:Y:S01]  /*e040*/  FADD R6, R46, R6 ;  /* 0x000000062e067221 */ /* 0x020fe20000000000 */
[----:B------:R-:W-:Y:S01]  /*e050*/  FADD R7, R47, R7 ;  /* 0x000000072f077221 */ /* 0x000fe20000000000 */
[----:B0-----:R-:W2:Y:S04]  /*e060*/  LDL.LU R150, [R1+0x128] ;  /* 0x0001280001967983 */ /* 0x001ea80000300800 */
[----:B------:R0:W-:Y:S01]  /*e070*/  STL [R1+0x474], R151 ;  /* 0x0004749701007387 */ /* 0x0001e20000100800 */
[----:B------:R-:W-:Y:S01]  /*e080*/  FADD R8, R48, R8 ;  /* 0x0000000830087221 */ /* 0x000fe20000000000 */
[----:B------:R-:W-:Y:S01]  /*e090*/  FADD R9, R49, R9 ;  /* 0x0000000931097221 */ /* 0x000fe20000000000 */
[----:B------:R-:W-:Y:S01]  /*e0a0*/  FADD R10, R50, R10 ;  /* 0x0000000a320a7221 */ /* 0x000fe20000000000 */
[----:B0-----:R-:W3:Y:S04]  /*e0b0*/  LDL.LU R151, [R1+0x124] ;  /* 0x0001240001977983 */ /* 0x001ee80000300800 */
[----:B------:R-:W4:Y:S04]  /*e0c0*/  LDL.LU R43, [R1+0x624] ;  /* 0x00062400012b7983 */ /* 0x000f280000300800 */
[----:B------:R-:W5:Y:S04]  /*e0d0*/  LDL.LU R44, [R1+0x620] ;  /* 0x00062000012c7983 */ /* 0x000f680000300800 */
[----:B------:R-:W4:Y:S04]  /*e0e0*/  LDL.LU R45, [R1+0x61c] ;  /* 0x00061c00012d7983 */ /* 0x000f280000300800 */
[----:B------:R-:W5:Y:S01]  /*e0f0*/  LDL.LU R46, [R1+0x618] ;  /* 0x00061800012e7983 */ /* 0x000f620000300800 */
[----:B------:R-:W-:-:S03]  /*e100*/  FADD R11, R51, R11 ;  /* 0x0000000b330b7221 */ /* 0x000fc60000000000 */
[----:B------:R-:W4:Y:S01]  /*e110*/  LDL.LU R47, [R1+0x614] ;  /* 0x00061400012f7983 */ /* 0x000f220000300800 */
[----:B------:R-:W-:-:S03]  /*e120*/  FADD R12, R52, R12 ;  /* 0x0000000c340c7221 */ /* 0x000fc60000000000 */
        /* <DEDUP_REMOVED lines=132> */
[----:B------:R-:W5:Y:S04]  /*e970*/  LDL.LU R114, [R1+0x508] ;  /* 0x0005080001727983 */ /* 0x000f680000300800 */
[----:B------:R-:W5:Y:S01]  /*e980*/  LDL.LU R115, [R1+0x504] ;  /* 0x0005040001737983 */ /* 0x000f620000300800 */
[----:B------:R-:W-:Y:S01]  /*e990*/  FADD R206, R149, R206 ;  /* 0x000000ce95ce7221 */ /* 0x000fe20000000000 */
[----:B------:R-:W-:Y:S01]  /*e9a0*/  FADD R237, R118, R237 ;  /* 0x000000ed76ed7221 */ /* 0x000fe20000000000 */
[----:B------:R-:W-:Y:S01]  /*e9b0*/  FADD R236, R119, R236 ;  /* 0x000000ec77ec7221 */ /* 0x000fe20000000000 */
[----:B------:R0:W-:Y:S01]  /*e9c0*/  STL [R1+0x200], R116 ;  /* 0x0002007401007387 */ /* 0x0001e20000100800 */
[----:B------:R-:W-:Y:S01]  /*e9d0*/  FADD R235, R120, R235 ;  /* 0x000000eb78eb7221 */ /* 0x000fe20000000000 */
        /* <DEDUP_REMOVED lines=8> */
[----:B0-----:R-:W4:Y:S01]  /*ea60*/  LDL.LU R116, [R1+0x1b4] ;  /* 0x0001b40001747983 */ /* 0x001f220000300800 */
[----:B------:R-:W-:Y:S01]  /*ea70*/  FADD R226, R129, R226 ;  /* 0x000000e281e27221 */ /* 0x000fe20000000000 */
[----:B------:R-:W-:Y:S01]  /*ea80*/  FADD R225, R130, R225 ;  /* 0x000000e182e17221 */ /* 0x000fe20000000000 */
[----:B------:R-:W-:Y:S01]  /*ea90*/  FADD R224, R131, R224 ;  /* 0x000000e083e07221 */ /* 0x000fe20000000000 */
[----:B------:R-:W4:Y:S01]  /*eaa0*/  LDL.LU R148, [R1+0x208] ;  /* 0x0002080001947983 */ /* 0x000f220000300800 */
[----:B------:R-:W-:Y:S01]  /*eab0*/  FADD R223, R132, R223 ;  /* 0x000000df84df7221 */ /* 0x000fe20000000000 */
[----:B------:R-:W-:Y:S01]  /*eac0*/  FADD R216, R139, R216 ;  /* 0x000000d88bd87221 */ /* 0x000fe20000000000 */
[----:B------:R-:W-:Y:S01]  /*ead0*/  FADD R222, R133, R222 ;  /* 0x000000de85de7221 */ /* 0x000fe20000000000 */
        /* <DEDUP_REMOVED lines=8> */
[----:B------:R-:W5:Y:S01]  /*eb60*/  LDL.LU R149, [R1+0x20c] ;  /* 0x00020c0001957983 */ /* 0x000f620000300800 */
[----:B------:R-:W-:Y:S01]  /*eb70*/  FADD R212, R143, R212 ;  /* 0x000000d48fd47221 */ /* 0x000fe20000000000 */
[----:B------:R-:W-:Y:S01]  /*eb80*/  FADD R218, R137, R218 ;  /* 0x000000da89da7221 */ /* 0x000fe20000000000 */
[----:B------:R-:W-:Y:S01]  /*eb90*/  FADD R211, R144, R211 ;  /* 0x000000d390d37221 */ /* 0x000fe20000000000 */
[----:B------:R-:W5:Y:S01]  /*eba0*/  LDL.LU R118, [R1+0x1bc] ;  /* 0x0001bc0001767983 */ /* 0x000f620000300800 */
[----:B------:R-:W-:Y:S01]  /*ebb0*/  FADD R217, R138, R217 ;  /* 0x000000d98ad97221 */ /* 0x000fe20000000000 */
[----:B------:R-:W-:Y:S01]  /*ebc0*/  FADD R210, R145, R210 ;  /* 0x000000d291d27221 */ /* 0x000fe20000000000 */
[----:B---3--:R-:W-:Y:S01]  /*ebd0*/  FADD R204, R151, R204 ;  /* 0x000000cc97cc7221 */ /* 0x008fe20000000000 */
[----:B------:R-:W3:Y:S01]  /*ebe0*/  LDL.LU R0, [R1+0x210] ;  /* 0x0002100001007983 */ /* 0x000ee20000300800 */
[----:B------:R-:W-:Y:S01]  /*ebf0*/  FADD R209, R146, R209 ;  /* 0x000000d192d17221 */ /* 0x000fe20000000000 */
[----:B--2---:R-:W-:Y:S01]  /*ec00*/  FADD R205, R150, R205 ;  /* 0x000000cd96cd7221 */ /* 0x004fe20000000000 */
[----:B------:R-:W-:Y:S01]  /*ec10*/  FADD R208, R147, R208 ;  /* 0x000000d093d07221 */ /* 0x000fe20000000000 */
[----:B------:R-:W2:Y:S04]  /*ec20*/  LDL.LU R119, [R1+0x1c0] ;  /* 0x0001c00001777983 */ /* 0x000ea80000300800 */
[----:B0-----:R-:W2:Y:S04]  /*ec30*/  LDL.LU R2, [R1+0x214] ;  /* 0x0002140001027983 */ /* 0x001ea80000300800 */
        /* <DEDUP_REMOVED lines=29> */
[----:B------:R-:W2:Y:S01]  /*ee10*/  LDL.LU R147, [R1+0x250] ;  /* 0x0002500001937983 */ /* 0x000ea20000300800 */
[----:B----4-:R-:W-:-:S03]  /*ee20*/  FADD R148, R116, R148 ;  /* 0x0000009474947221 */ /* 0x010fc60000000000 */
[----:B------:R-:W4:Y:S04]  /*ee30*/  LDL.LU R116, [R1+0x500] ;  /* 0x0005000001747983 */ /* 0x000f280000300800 */
[----:B------:R0:W-:Y:S01]  /*ee40*/  STL [R1+0x208], R148 ;  /* 0x0002089401007387 */ /* 0x0001e20000100800 */
[----:B-----5:R-:W-:-:S03]  /*ee50*/  FADD R149, R117, R149 ;  /* 0x0000009575957221 */ /* 0x020fc60000000000 */
[----:B0-----:R-:W5:Y:S04]  /*ee60*/  LDL.LU R148, [R1+0x254] ;  /* 0x0002540001947983 */ /* 0x001f680000300800 */
[----:B------:R-:W4:Y:S04]  /*ee70*/  LDL.LU R117, [R1+0x4fc] ;  /* 0x0004fc0001757983 */ /* 0x000f280000300800 */
[----:B------:R0:W-:Y:S04]  /*ee80*/  STL [R1+0x20c], R149 ;  /* 0x00020c9501007387 */ /* 0x0001e80000100800 */
[----:B0-----:R-:W4:Y:S01]  /*ee90*/  LDL.LU R149, [R1+0x258] ;  /* 0x0002580001957983 */ /* 0x001f220000300800 */
[----:B---3--:R-:W-:Y:S01]  /*eea0*/  FADD R0, R118, R0 ;  /* 0x0000000076007221 */ /* 0x008fe20000000000 */
[----:B--2---:R-:W-:-:S02]  /*eeb0*/  FADD R2, R119, R2 ;  /* 0x0000000277027221 */ /* 0x004fc40000000000 */
[----:B------:R-:W2:Y:S01]  /*eec0*/  LDL.LU R118, [R1+0x4f8] ;  /* 0x0004f80001767983 */ /* 0x000ea20000300800 */
[----:B------:R-:W-:-:S03]  /*eed0*/  FADD R121, R120, R121 ;  /* 0x0000007978797221 */ /* 0x000fc60000000000 */
[----:B------:R0:W-:Y:S01]  /*eee0*/  STL [R1+0x210], R0 ;  /* 0x0002100001007387 */ /* 0x0001e20000100800 */
[----:B------:R-:W-:-:S03]  /*eef0*/  FADD R123, R122, R123 ;  /* 0x0000007b7a7b7221 */ /* 0x000fc60000000000 */
[----:B0-----:R-:W3:Y:S04]  /*ef00*/  LDL.LU R0, [R1+0x25c] ;  /* 0x00025c0001007983 */ /* 0x001ee80000300800 */
[----:B------:R-:W2:Y:S04]  /*ef10*/  LDL.LU R119, [R1+0x4f4] ;  /* 0x0004f40001777983 */ /* 0x000ea80000300800 */
[----:B------:R0:W-:Y:S01]  /*ef20*/  STL [R1+0x214], R2 ;  /* 0x0002140201007387 */ /* 0x0001e20000100800 */
[----:B------:R-:W-:Y:S01]  /*ef30*/  FADD R125, R124, R125 ;  /* 0x0000007d7c7d7221 */ /* 0x000fe20000000000 */
[----:B------:R-:W-:-:S02]  /*ef40*/  FADD R127, R126, R127 ;  /* 0x0000007f7e7f7221 */ /* 0x000fc40000000000 */
[----:B0-----:R-:W2:Y:S04]  /*ef50*/  LDL.LU R2, [R1+0x260] ;  /* 0x0002600001027983 */ /* 0x001ea80000300800 */
[----:B------:R-:W2:Y:S04]  /*ef60*/  LDL.LU R120, [R1+0x4f0] ;  /* 0x0004f00001787983 */ /* 0x000ea80000300800 */
[----:B------:R0:W-:Y:S01]  /*ef70*/  STL [R1+0x218], R121 ;  /* 0x0002187901007387 */ /* 0x0001e20000100800 */
[----:B------:R-:W-:-:S03]  /*ef80*/  FADD R129, R128, R129 ;  /* 0x0000008180817221 */ /* 0x000fc60000000000 */
        /* <DEDUP_REMOVED lines=42> */
[----:B------:R0:W-:Y:S04]  /*f230*/  STL [R1+0x244], R144 ;  /* 0x0002449001007387 */ /* 0x0001e80000100800 */
[----:B0-----:R-:W2:Y:S04]  /*f240*/  LDL.LU R144, [R1+0x278] ;  /* 0x0002780001907983 */ /* 0x001ea80000300800 */
[----:B------:R-:W2:Y:S04]  /*f250*/  LDL.LU R138, [R1+0x4a8] ;  /* 0x0004a800018a7983 */ /* 0x000ea80000300800 */
[----:B------:R0:W-:Y:S04]  /*f260*/  STL [R1+0x248], R145 ;  /* 0x0002489101007387 */ /* 0x0001e80000100800 */
[----:B0-----:R-:W2:Y:S04]  /*f270*/  LDL.LU R145, [R1+0x27c] ;  /* 0x00027c0001917983 */ /* 0x001ea80000300800 */
[----:B------:R0:W-:Y:S01]  /*f280*/  STL [R1+0x24c], R146 ;  /* 0x00024c9201007387 */ /* 0x0001e20000100800 */
[----:B-----5:R-:W-:-:S03]  /*f290*/  FADD R148, R24, R148 ;  /* 0x0000009418947221 */ /* 0x020fc60000000000 */
[----:B0-----:R-:W5:Y:S04]  /*f2a0*/  LDL.LU R146, [R1+0x280] ;  /* 0x0002800001927983 */ /* 0x001f680000300800 */
[----:B------:R0:W-:Y:S04]  /*f2b0*/  STL [R1+0x250], R147 ;  /* 0x0002509301007387 */ /* 0x0001e80000100800 */
[----:B0-----:R-:W5:Y:S01]  /*f2c0*/  LDL.LU R147, [R1+0x284] ;  /* 0x0002840001937983 */ /* 0x001f620000300800 */
[----:B----4-:R-:W-:-:S03]  /*f2d0*/  FADD R149, R25, R149 ;  /* 0x0000009519957221 */ /* 0x010fc60000000000 */
[----:B------:R0:W-:Y:S04]  /*f2e0*/  STL [R1+0x254], R148 ;  /* 0x0002549401007387 */ /* 0x0001e80000100800 */
[----:B0-----:R-:W4:Y:S04]  /*f2f0*/  LDL.LU R148, [R1+0x288] ;  /* 0x0002880001947983 */ /* 0x001f280000300800 */
[----:B------:R0:W-:Y:S04]  /*f300*/  STL [R1+0x258], R149 ;  /* 0x0002589501007387 */ /* 0x0001e80000100800 */
[----:B0-----:R-:W4:Y:S04]  /*f310*/  LDL.LU R149, [R1+0x28c] ;  /* 0x00028c0001957983 */ /* 0x001f280000300800 */
[----:B------:R-:W4:Y:S01]  /*f320*/  LDL.LU R150, [R1+0x290] ;  /* 0x0002900001967983 */ /* 0x000f220000300800 */
[----:B---3--:R-:W-:-:S03]  /*f330*/  FADD R0, R26, R0 ;  /* 0x000000001a007221 */ /* 0x008fc60000000000 */
[----:B------:R-:W3:Y:S01]  /*f340*/  LDL.LU R151, [R1+0x294] ;  /* 0x0002940001977983 */ /* 0x000ee20000300800 */
[----:B--2---:R-:W-:-:S03]  /*f350*/  FADD R2, R27, R2 ;  /* 0x000000021b027221 */ /* 0x004fc60000000000 */
[----:B------:R0:W-:Y:S04]  /*f360*/  STL [R1+0x25c], R0 ;  /* 0x00025c0001007387 */ /* 0x0001e80000100800 */
[----:B------:R-:W2:Y:S04]  /*f370*/  LDL.LU R27, [R1+0x2c8] ;  /* 0x0002c800011b7983 */ /* 0x000ea80000300800 */
[----:B------:R-:W2:Y:S04]  /*f380*/  LDL.LU R26, [R1+0x2cc] ;  /* 0x0002cc00011a7983 */ /* 0x000ea80000300800 */
[----:B------:R1:W-:Y:S04]  /*f390*/  STL [R1+0x260], R2 ;  /* 0x0002600201007387 */ /* 0x0003e80000100800 */
[----:B------:R-:W2:Y:S04]  /*f3a0*/  LDL.LU R25, [R1+0x2d0] ;  /* 0x0002d00001197983 */ /* 0x000ea80000300800 */
[----:B------:R-:W2:Y:S04]  /*f3b0*/  LDL.LU R24, [R1+0x2d4] ;  /* 0x0002d40001187983 */ /* 0x000ea80000300800 */
[----:B0-----:R-:W2:Y:S04]  /*f3c0*/  LDL.LU R0, [R1+0x2d8] ;  /* 0x0002d80001007983 */ /* 0x001ea80000300800 */
[----:B-1----:R-:W2:Y:S01]  /*f3d0*/  LDL.LU R2, [R1+0x2dc] ;  /* 0x0002dc0001027983 */ /* 0x002ea20000300800 */
[----:B------:R-:W-:-:S05]  /*f3e0*/  FADD R139, R28, R139 ;  /* 0x0000008b1c8b7221 */ /* 0x000fca0000000000 */
[----:B------:R0:W-:Y:S04]  /*f3f0*/  STL [R1+0x264], R139 ;  /* 0x0002648b01007387 */ /* 0x0001e80000100800 */
[----:B0-----:R-:W2:Y:S01]  /*f400*/  LDL.LU R139, [R1+0x4a4] ;  /* 0x0004a400018b7983 */ /* 0x001ea20000300800 */
[----:B------:R-:W-:-:S03]  /*f410*/  FADD R140, R29, R140 ;  /* 0x0000008c1d8c7221 */ /* 0x000fc60000000000 */
[----:B------:R-:W2:Y:S04]  /*f420*/  LDL.LU R28, [R1+0x2c4] ;  /* 0x0002c400011c7983 */ /* 0x000ea80000300800 */
        /* <DEDUP_REMOVED lines=20> */
[----:B------:R0:W-:Y:S01]  /*f570*/  STL [R1+0x27c], R145 ;  /* 0x00027c9101007387 */ /* 0x0001e20000100800 */
[----:B-----5:R-:W-:-:S03]  /*f580*/  FADD R146, R35, R146 ;  /* 0x0000009223927221 */ /* 0x020fc60000000000 */
[----:B0-----:R-:W5:Y:S04]  /*f590*/  LDL.LU R145, [R1+0x48c] ;  /* 0x00048c0001917983 */ /* 0x001f680000300800 */
[----:B------:R-:W5:Y:S04]  /*f5a0*/  LDL.LU R34, [R1+0x2ac] ;  /* 0x0002ac0001227983 */ /* 0x000f680000300800 */
[----:B------:R0:W-:Y:S01]  /*f5b0*/  STL [R1+0x280], R146 ;  /* 0x0002809201007387 */ /* 0x0001e20000100800 */
[----:B------:R-:W-:-:S03]  /*f5c0*/  FADD R147, R36, R147 ;  /* 0x0000009324937221 */ /* 0x000fc60000000000 */
[----:B0-----:R-:W5:Y:S04]  /*f5d0*/  LDL.LU R146, [R1+0x488] ;  /* 0x0004880001927983 */ /* 0x001f680000300800 */
[----:B------:R-:W5:Y:S01]  /*f5e0*/  LDL.LU R35, [R1+0x2a8] ;  /* 0x0002a80001237983 */ /* 0x000f620000300800 */
[----:B----4-:R-:W-:-:S03]  /*f5f0*/  FADD R148, R37, R148 ;  /* 0x0000009425947221 */ /* 0x010fc60000000000 */
[----:B------:R0:W-:Y:S04]  /*f600*/  STL [R1+0x284], R147 ;  /* 0x0002849301007387 */ /* 0x0001e80000100800 */
[----:B0-----:R-:W4:Y:S01]  /*f610*/  LDL.LU R147, [R1+0x484] ;  /* 0x0004840001937983 */ /* 0x001f220000300800 */
[----:B------:R-:W-:-:S03]  /*f620*/  FADD R149, R38, R149 ;  /* 0x0000009526957221 */ /* 0x000fc60000000000 */
[----:B------:R-:W4:Y:S01]  /*f630*/  LDL.LU R36, [R1+0x2a4] ;  /* 0x0002a40001247983 */ /* 0x000f220000300800 */
[----:B------:R-:W-:-:S03]  /*f640*/  FADD R150, R39, R150 ;  /* 0x0000009627967221 */ /* 0x000fc60000000000 */
[----:B------:R0:W-:Y:S04]  /*f650*/  STL [R1+0x288], R148 ;  /* 0x0002889401007387 */ /* 0x0001e80000100800 */
[----:B0-----:R-:W4:Y:S04]  /*f660*/  LDL.LU R148, [R1+0x480] ;  /* 0x0004800001947983 */ /* 0x001f280000300800 */
[----:B------:R-:W4:Y:S04]  /*f670*/  LDL.LU R37, [R1+0x2a0] ;  /* 0x0002a00001257983 */ /* 0x000f280000300800 */
[----:B------:R0:W-:Y:S04]  /*f680*/  STL [R1+0x28c], R149 ;  /* 0x00028c9501007387 */ /* 0x0001e80000100800 */
[----:B0-----:R-:W4:Y:S04]  /*f690*/  LDL.LU R149, [R1+0x47c] ;  /* 0x00047c0001957983 */ /* 0x001f280000300800 */
[----:B------:R-:W4:Y:S04]  /*f6a0*/  LDL.LU R38, [R1+0x29c] ;  /* 0x00029c0001267983 */ /* 0x000f280000300800 */
[----:B------:R0:W-:Y:S04]  /*f6b0*/  STL [R1+0x290], R150 ;  /* 0x0002909601007387 */ /* 0x0001e80000100800 */
[----:B0-----:R-:W4:Y:S04]  /*f6c0*/  LDL.LU R150, [R1+0x478] ;  /* 0x0004780001967983 */ /* 0x001f280000300800 */
[----:B------:R-:W4:Y:S01]  /*f6d0*/  LDL.LU R39, [R1+0x298] ;  /* 0x0002980001277983 */ /* 0x000f220000300800 */
[----:B---3--:R-:W-:-:S05]  /*f6e0*/  FADD R151, R40, R151 ;  /* 0x0000009728977221 */ /* 0x008fca0000000000 */
[----:B------:R0:W-:Y:S01]  /*f6f0*/  STL [R1+0x294], R151 ;  /* 0x0002949701007387 */ /* 0x0001e20000100800 */
[----:B--2---:R-:W-:-:S03]  /*f700*/  FADD R27, R53, R27 ;  /* 0x0000001b351b7221 */ /* 0x004fc60000000000 */
[----:B0-----:R-:W2:Y:S01]  /*f710*/  LDL.LU R151, [R1+0x474] ;  /* 0x0004740001977983 */ /* 0x001ea20000300800 */
        /* <DEDUP_REMOVED lines=11> */
[----:B-----5:R-:W-:Y:S01]  /*f7d0*/  FADD R34, R46, R34 ;  /* 0x000000222e227221 */ /* 0x020fe20000000000 */
[----:B------:R-:W-:Y:S01]  /*f7e0*/  FADD R35, R45, R35 ;  /* 0x000000232d237221 */ /* 0x000fe20000000000 */
[----:B----4-:R-:W-:Y:S01]  /*f7f0*/  FADD R36, R44, R36 ;  /* 0x000000242c247221 */ /* 0x010fe20000000000 */
[----:B------:R-:W-:Y:S01]  /*f800*/  FADD R37, R43, R37 ;  /* 0x000000252b257221 */ /* 0x000fe20000000000 */
[----:B------:R-:W-:Y:S01]  /*f810*/  FADD R38, R42, R38 ;  /* 0x000000262a267221 */ /* 0x000fe20000000000 */
[----:B------:R-:W-:-:S05]  /*f820*/  FADD R39, R41, R39 ;  /* 0x0000002729277221 */ /* 0x000fca0000000000 */
[----:B------:R0:W-:Y:S04]  /*f830*/  STL [R1+0x298], R39 ;  /* 0x0002982701007387 */ /* 0x0001e80000100800 */
        /* <DEDUP_REMOVED lines=14> */
[----:B------:R-:W2:Y:S04]  /*f920*/  LDL.LU R52, [R1+0x2e0] ;  /* 0x0002e00001347983 */ /* 0x000ea80000300800 */
[----:B------:R2:W-:Y:S04]  /*f930*/  STL [R1+0x2d4], R24 ;  /* 0x0002d41801007387 */ /* 0x0005e80000100800 */
[----:B------:R-:W2:Y:S04]  /*f940*/  LDL.LU R51, [R1+0x2e4] ;  /* 0x0002e40001337983 */ /* 0x000ea80000300800 */
[----:B------:R2:W-:Y:S04]  /*f950*/  STL [R1+0x2d8], R0 ;  /* 0x0002d80001007387 */ /* 0x0005e80000100800 */
        /* <DEDUP_REMOVED lines=13> */
[----:B-1----:R-:W2:Y:S04]  /*fa30*/  LDL.LU R38, [R1+0x318] ;  /* 0x0003180001267983 */ /* 0x002ea80000300800 */
[----:B---3--:R-:W3:Y:S04]  /*fa40*/  LDL.LU R37, [R1+0x31c] ;  /* 0x00031c0001257983 */ /* 0x008ee80000300800 */
[----:B----4-:R-:W4:Y:S04]  /*fa50*/  LDL.LU R36, [R1+0x320] ;  /* 0x0003200001247983 */ /* 0x010f280000300800 */
[----:B-----5:R-:W5:Y:S04]  /*fa60*/  LDL.LU R35, [R1+0x324] ;  /* 0x0003240001237983 */ /* 0x020f680000300800 */
[----:B--2---:R-:W2:Y:S04]  /*fa70*/  LDL.LU R34, [R1+0x328] ;  /* 0x0003280001227983 */ /* 0x004ea80000300800 */
        /* <DEDUP_REMOVED lines=12> */
[----:B------:R-:W-:Y:S01]  /*fb40*/  FADD R52, R59, R52 ;  /* 0x000000343b347221 */ /* 0x000fe20000000000 */
        /* <DEDUP_REMOVED lines=28> */
[----:B---3--:R-:W-:-:S03]  /*fd10*/  FADD R37, R74, R37 ;  /* 0x000000254a257221 */ /* 0x008fc60000000000 */
[----:B------:R3:W-:Y:S01]  /*fd20*/  STL [R1+0x318], R38 ;  /* 0x0003182601007387 */ /* 0x0007e20000100800 */
[----:B----4-:R-:W-:-:S03]  /*fd30*/  FADD R36, R75, R36 ;  /* 0x000000244b247221 */ /* 0x010fc60000000000 */
[----:B------:R4:W-:Y:S01]  /*fd40*/  STL [R1+0x31c], R37 ;  /* 0x00031c2501007387 */ /* 0x0009e20000100800 */
[----:B-----5:R-:W-:-:S03]  /*fd50*/  FADD R35, R76, R35 ;  /* 0x000000234c237221 */ /* 0x020fc60000000000 */
[----:B------:R5:W-:Y:S01]  /*fd60*/  STL [R1+0x320], R36 ;  /* 0x0003202401007387 */ /* 0x000be20000100800 */
[----:B--2---:R-:W-:-:S03]  /*fd70*/  FADD R34, R77, R34 ;  /* 0x000000224d227221 */ /* 0x004fc60000000000 */
        /* <DEDUP_REMOVED lines=22> */
[----:B0-----:R-:W2:Y:S01]  /*fee0*/  LDL.LU R52, [R1+0x35c] ;  /* 0x00035c0001347983 */ /* 0x001ea20000300800 */
[----:B------:R-:W-:-:S03]  /*fef0*/  FADD R2, R89, R2 ;  /* 0x0000000259027221 */ /* 0x000fc60000000000 */
[----:B------:R0:W-:Y:S04]  /*ff00*/  STL [R1+0x350], R24 ;  /* 0x0003501801007387 */ /* 0x0001e80000100800 */
[----:B-1----:R-:W2:Y:S04]  /*ff10*/  LDL.LU R51, [R1+0x360] ;  /* 0x0003600001337983 */ /* 0x002ea80000300800 */
        /* <DEDUP_REMOVED lines=181> */
[----:B------:R-:W-:Y:S01]  /*10a70*/  FADD R0, R150, R0 ;  /* 0x0000000096007221 */ /* 0x000fe20000000000 */
[----:B------:R-:W-:-:S05]  /*10a80*/  FADD R2, R2, R151 ;  /* 0x0000009702027221 */ /* 0x000fca0000000000 */
[----:B------:R0:W-:Y:S04]  /*10a90*/  STL [R1+0x450], R2 ;  /* 0x0004500201007387 */ /* 0x0001e80000100800 */
[----:B------:R0:W-:Y:S04]  /*10aa0*/  STL [R1+0x448], R24 ;  /* 0x0004481801007387 */ /* 0x0001e80000100800 */
[----:B------:R0:W-:Y:S02]  /*10ab0*/  STL [R1+0x44c], R0 ;  /* 0x00044c0001007387 */ /* 0x0001e40000100800 */
.L_x_32:
[----:B0-----:R-:W0:Y:S02]  /*10ac0*/  LDC R0, c[0x0][0x28c] ;  /* 0x0000a300ff007b82 */ /* 0x001e240000000800 */
[----:B0-----:R-:W-:-:S13]  /*10ad0*/  ISETP.GE.AND P0, PT, R0, 0x1, PT ;  /* 0x000000010000780c */ /* 0x001fda0003f06270 */
[----:B------:R-:W-:Y:S05]  /*10ae0*/  @!P0 BRA `(.L_x_33) ;  /* 0x0000000000648947 */ /* 0x000fea0003800000 */
[----:B------:R-:W-:-:S06]  /*10af0*/  UISETP.NE.AND UP0, UPT, UR22, 0x3, UPT ;  /* 0x000000031600788c */ /* 0x000fcc000bf05270 */
[----:B------:R-:W-:-:S13]  /*10b00*/  PLOP3.LUT P0, PT, PT, PT, UP0, 0x80, 0x0 ;  /* 0x000000000000781c */ /* 0x000fda0003f0f008 */
[----:B------:R-:W-:Y:S05]  /*10b10*/  @!P0 BRA `(.L_x_34) ;  /* 0x0000000000048947 */ /* 0x000fea0003800000 */
[----:B------:R-:W-:Y:S01]  /*10b20*/  BPT.TRAP 0x1 ;  /* 0x000000040000795c */ /* 0x000fe20000300000 */
.L_x_34:
[----:B------:R-:W2:Y:S01]  /*10b30*/  LDL R0, [R1+0x454] ;  /* 0x0004540001007983 */ /* 0x000ea20000100800 */
[----:B------:R-:W-:Y:S01]  /*10b40*/  BSSY B0, `(.L_x_35) ;  /* 0x000000f000007945 */ /* 0x000fe20003800000 */
[----:B--2---:R-:W-:-:S13]  /*10b50*/  ISETP.NE.AND P0, PT, R0, RZ, PT ;  /* 0x000000ff0000720c */ /* 0x004fda0003f05270 */
[----:B------:R-:W-:Y:S05]  /*10b60*/  @!P0 BRA `(.L_x_36) ;  /* 0x0000000000308947 */ /* 0x000fea0003800000 */
[----:B------:R-:W2:Y:S01]  /*10b70*/  LDL R2, [R1+0x458] ;  /* 0x0004580001027983 */ /* 0x000ea20000100800 */
[----:B------:R-:W-:-:S04]  /*10b80*/  UISETP.LT.AND UP0, UPT, UR9, 0x1, UPT ;  /* 0x000000010900788c */ /* 0x000fc8000bf01270 */
[----:B------:R-:W-:-:S04]  /*10b90*/  USEL UR8, UR9, 0x1, UP0 ;  /* 0x0000000109087887 */ /* 0x000fc80008000000 */
[----:B------:R-:W-:-:S04]  /*10ba0*/  UIADD3 UR8, UR5, UR9, -UR8 ;  /* 0x0000000905087290 */ /* 0x000fc8000fffe808 */
[----:B------:R-:W-:-:S04]  /*10bb0*/  UIMAD.WIDE.U32 UR6, UR8, -0x33333333, URZ ;  /* 0xcccccccd080678a5 */ /* 0x000fc8000f8e003f */
[----:B------:R-:W-:-:S04]  /*10bc0*/  USHF.R.U32.HI UR6, URZ, 0x2, UR7 ;  /* 0x000000023f067899 */ /* 0x000fc80008011607 */
[----:B------:R-:W-:-:S04]  /*10bd0*/  UIMAD UR8, UR6, -0x5, UR8 ;  /* 0xfffffffb060878a4 */ /* 0x000fc8000f8e0208 */
[----:B------:R-:W-:-:S04]  /*10be0*/  ULEA UR8, UR8, UR11, 0x3 ;  /* 0x0000000b08087291 */ /* 0x000fc8000f8e183f */
[----:B------:R-:W-:-:S06]  /*10bf0*/  UIADD3 UR8, UR8, 0x28, URZ ;  /* 0x0000002808087890 */ /* 0x000fcc000fffe03f */
[----:B------:R-:W-:-:S05]  /*10c00*/  IMAD.U32 R0, RZ, RZ, UR8 ;  /* 0x00000008ff007e24 */ /* 0x000fca000f8e00ff */
[----:B--2---:R-:W-:-:S04]  /*10c10*/  PRMT R0, R2, 0x654, R0 ;  /* 0x0000065402007816 */ /* 0x004fc80000000000 */
[----:B------:R0:W-:Y:S03]  /*10c20*/  SYNCS.ARRIVE.TRANS64.RED.A1T0 RZ, [R0+URZ], RZ ;  /* 0x000000ff00ff79a7 */ /* 0x0001e6000810043f */
.L_x_36:
[----:B------:R-:W-:Y:S05]  /*10c30*/  BSYNC B0 ;  /* 0x0000000000007941 */ /* 0x000fea0003800000 */
.L_x_35:
[----:B------:R-:W-:-:S06]  /*10c40*/  UISETP.GT.U32.AND UP0, UPT, UR13, 0x1, UPT ;  /* 0x000000010d00788c */ /* 0x000fcc000bf04070 */
[----:B------:R-:W-:-:S13]  /*10c50*/  PLOP3.LUT P0, PT, PT, PT, UP0, 0x80, 0x0 ;  /* 0x000000000000781c */ /* 0x000fda0003f0f008 */
[----:B------:R-:W-:Y:S05]  /*10c60*/  @P0 BRA `(.L_x_33) ;  /* 0x0000000000040947 */ /* 0x000fea0003800000 */
[----:B------:R-:W-:Y:S01]  /*10c70*/  BPT.TRAP 0x1 ;  /* 0x000000040000795c */ /* 0x000fe20000300000 */
.L_x_33:
[----:B------:R-:W2:Y:S01]  /*10c80*/  LDL.LU R27, [R1+0x468] ;  /* 0x00046800011b7983 */ /* 0x000ea20000300800 */
[----:B------:R-:W3:Y:S01]  /*10c90*/  LDC R24, c[0x0][0x288] ;  /* 0x0000a200ff187b82 */ /* 0x000ee20000000800 */
[----:B------:R-:W4:Y:S01]  /*10ca0*/  S2R R26, SR_TID.X ;  /* 0x00000000001a7919 */ /* 0x000f220000002100 */
[----:B------:R-:W-:Y:S01]  /*10cb0*/  UIADD3 UR8, UR9, UR5, URZ ;  /* 0x0000000509087290 */ /* 0x000fe2000fffe03f */
[----:B------:R-:W-:Y:S01]  /*10cc0*/  ULDC UR6, c[0x0][0x284] ;  /* 0x0000a10000067ab9 */ /* 0x000fe20000000800 */
[----:B------:R-:W0:Y:S01]  /*10cd0*/  LDL.LU R25, [R1+0x464] ;  /* 0x0004640001197983 */ /* 0x000e220000300800 */
[----:B------:R-:W-:Y:S01]  /*10ce0*/  USHF.R.S32.HI UR11, URZ, 0x1f, UR10 ;  /* 0x0000001f3f0b7899 */ /* 0x000fe2000801140a */
[----:B------:R-:W-:Y:S01]  /*10cf0*/  IMAD.MOV.U32 R40, RZ, RZ, -0x1 ;  /* 0xffffffffff287424 */ /* 0x000fe200078e00ff */
[----:B------:R-:W-:Y:S01]  /*10d00*/  UISETP.GT.U32.AND UP0, UPT, UR8, 0x4, UPT ;  /* 0x000000040800788c */ /* 0x000fe2000bf04070 */
[----:B------:R-:W-:Y:S01]  /*10d10*/  ULDC.64 UR16, c[0x0][0x5d0] ;  /* 0x0001740000107ab9 */ /* 0x000fe20000000a00 */
[----:B------:R-:W-:-:S02]  /*10d20*/  UISETP.GE.U32.AND UP1, UPT, UR9, 0x5, UPT ;  /* 0x000000050900788c */ /* 0x000fc4000bf26070 */
[----:B------:R-:W-:Y:S02]  /*10d30*/  UIMAD UR5, UR11, UR16, URZ ;  /* 0x000000100b0572a4 */ /* 0x000fe4000f8e023f */
[----:B------:R-:W-:Y:S01]  /*10d40*/  UISETP.LT.U32.AND UP0, UPT, UR9, 0x5, UP0 ;  /* 0x000000050900788c */ /* 0x000fe20008701070 */
[C---:B----4-:R-:W-:Y:S01]  /*10d50*/  LOP3.LUT R2, R26.reuse, 0x3, RZ, 0xc0, !PT ;  /* 0x000000031a027812 */ /* 0x050fe200078ec0ff */
[----:B------:R-:W-:Y:S01]  /*10d60*/  IMAD.SHL.U32 R32, R26, 0x2, RZ ;  /* 0x000000021a207824 */ /* 0x000fe200078e00ff */
[----:B------:R-:W-:-:S03]  /*10d70*/  SHF.R.U32.HI R34, RZ, 0x7, R26 ;  /* 0x00000007ff227819 */ /* 0x000fc6000001161a */
[----:B---3--:R-:W-:Y:S01]  /*10d80*/  IMAD R2, R2, -0x2, R24 ;  /* 0xfffffffe02027824 */ /* 0x008fe200078e0218 */
[----:B------:R-:W-:Y:S02]  /*10d90*/  LOP3.LUT R34, R34, 0x1, RZ, 0xc0, !PT ;  /* 0x0000000122227812 */ /* 0x000fe400078ec0ff */
[----:B------:R-:W-:-:S03]  /*10da0*/  LOP3.LUT R32, R32, 0x6, RZ, 0xc0, !PT ;  /* 0x0000000620207812 */ /* 0x000fc600078ec0ff */
[----:B------:R-:W-:Y:S02]  /*10db0*/  IMAD.SHL.U32 R35, R34, 0x40, RZ ;  /* 0x0000004022237824 */ /* 0x000fe400078e00ff */
[----:B--2---:R-:W-:-:S04]  /*10dc0*/  IMAD.WIDE R36, R27, 0x100, RZ ;  /* 0x000001001b247825 */ /* 0x004fc800078e02ff */
[----:B0-----:R-:W-:Y:S01]  /*10dd0*/  IMAD.SHL.U32 R0, R25, 0x100, RZ ;  /* 0x0000010019007824 */ /* 0x001fe200078e00ff */
[----:B------:R-:W-:-:S04]  /*10de0*/  PRMT R32, R32, 0x6540, R25 ;  /* 0x0000654020207816 */ /* 0x000fc80000000019 */
[----:B------:R-:W-:Y:S01]  /*10df0*/  ISETP.GE.AND P0, PT, R0, R24, PT ;  /* 0x000000180000720c */ /* 0x000fe20003f06270 */
[----:B------:R-:W-:Y:S01]  /*10e00*/  IMAD.IADD R0, R2, 0x1, -R0 ;  /* 0x0000000102007824 */ /* 0x000fe200078e0a00 */
[----:B------:R-:W-:Y:S02]  /*10e10*/  SHF.R.U32.HI R2, RZ, 0x2, R26 ;  /* 0x00000002ff027819 */ /* 0x000fe4000001161a */
[----:B------:R-:W-:Y:S01]  /*10e20*/  LOP3.LUT R24, R26, 0x60, RZ, 0xc0, !PT ;  /* 0x000000601a187812 */ /* 0x000fe200078ec0ff */
[----:B------:R-:W-:Y:S01]  /*10e30*/  IMAD.U32 R26, RZ, RZ, UR16 ;  /* 0x00000010ff1a7e24 */ /* 0x000fe2000f8e00ff */
[----:B------:R-:W-:Y:S02]  /*10e40*/  LOP3.LUT R2, R2, 0x7, RZ, 0xc0, !PT ;  /* 0x0000000702027812 */ /* 0x000fe400078ec0ff */
[----:B------:R-:W-:Y:S02]  /*10e50*/  SHF.R.U32.HI R24, RZ, 0x1, R24 ;  /* 0x00000001ff187819 */ /* 0x000fe40000011618 */
[----:B------:R-:W-:-:S02]  /*10e60*/  LOP3.LUT R35, R35, 0x40, R2, 0xe2, !PT ;  /* 0x0000004023237812 */ /* 0x000fc400078ee202 */
[----:B------:R-:W-:Y:S02]  /*10e70*/  IADD3 R2, RZ, -R24, -R2 ;  /* 0x80000018ff027210 */ /* 0x000fe40007ffe802 */
[----:B------:R-:W-:Y:S02]  /*10e80*/  SHF.R.S32.HI R33, RZ, 0x1f, R32 ;  /* 0x0000001fff217819 */ /* 0x000fe40000011420 */
[----:B------:R-:W-:Y:S01]  /*10e90*/  LOP3.LUT R35, R36, R35, R24, 0xfe, !PT ;  /* 0x0000002324237212 */ /* 0x000fe200078efe18 */
[----:B------:R-:W-:Y:S02]  /*10ea0*/  IMAD R34, R34, -0x40, R2 ;  /* 0xffffffc022227824 */ /* 0x000fe400078e0202 */
[----:B------:R-:W-:Y:S02]  /*10eb0*/  IMAD.SHL.U32 R2, R27, 0x100, RZ ;  /* 0x000001001b027824 */ /* 0x000fe400078e00ff */
[----:B------:R-:W-:-:S03]  /*10ec0*/  IMAD.WIDE.U32 R26, R26, UR10, R32 ;  /* 0x0000000a1a1a7c25 */ /* 0x000fc6000f8e0020 */
[C---:B------:R-:W-:Y:S02]  /*10ed0*/  IADD3 R34, -R2.reuse, UR6, R34 ;  /* 0x0000000602227c10 */ /* 0x040fe4000fffe122 */
[----:B------:R-:W-:Y:S01]  /*10ee0*/  ISETP.GE.OR P0, PT, R2, UR6, P0 ;  /* 0x0000000602007c0c */ /* 0x000fe20008706670 */
[----:B------:R-:W-:-:S04]  /*10ef0*/  UIMAD.WIDE.U32 UR6, UR8, -0x33333333, URZ ;  /* 0xcccccccd080678a5 */ /* 0x000fc8000f8e003f */
[----:B------:R-:W-:Y:S02]  /*10f00*/  USHF.R.U32.HI UR6, URZ, 0x2, UR7 ;  /* 0x000000023f067899 */ /* 0x000fe40008011607 */
[----:B------:R-:W-:Y:S02]  /*10f10*/  UIMAD UR7, UR10, UR17, UR5 ;  /* 0x000000110a0772a4 */ /* 0x000fe4000f8e0205 */
[----:B------:R-:W-:-:S04]  /*10f20*/  USEL UR5, URZ, 0x1, !UP0 ;  /* 0x000000013f057887 */ /* 0x000fc8000c000000 */
[----:B------:R-:W-:Y:S01]  /*10f30*/  ULOP3.LUT UR4, UR4, UR5, URZ, 0x3c, !UPT ;  /* 0x0000000504047292 */ /* 0x000fe2000f8e3c3f */
[----:B------:R-:W-:Y:S01]  /*10f40*/  VIADD R27, R27, UR7 ;  /* 0x000000071b1b7c36 */ /* 0x000fe20008000000 */
[----:B------:R-:W-:Y:S02]  /*10f50*/  UIMAD UR5, UR6, -0x5, UR8 ;  /* 0xfffffffb060578a4 */ /* 0x000fe4000f8e0208 */
[----:B------:R-:W-:Y:S01]  /*10f60*/  @UP1 ULOP3.LUT UR4, UR4, 0x1, UR6, 0x78, !UPT ;  /* 0x0000000104041892 */ /* 0x000fe2000f8e7806 */
[----:B------:R-:W-:Y:S11]  /*10f70*/  @P0 BRA `(.L_x_37) ;  /* 0x0000012400b40947 */ /* 0x000ff60003800000 */
[----:B------:R-:W0:Y:S01]  /*10f80*/  LDC.64 R28, c[0x0][0x5c8] ;  /* 0x00017200ff1c7b82 */ /* 0x000e220000000a00 */
[----:B------:R-:W-:Y:S01]  /*10f90*/  ULDC.64 UR6, c[0x0][0x5c0] ;  /* 0x0001700000067ab9 */ /* 0x000fe20000000a00 */
[----:B------:R-:W-:Y:S01]  /*10fa0*/  BSSY B0, `(.L_x_37) ;  /* 0x000126a000007945 */ /* 0x000fe20003800000 */
[-C--:B0-----:R-:W-:Y:S01]  /*10fb0*/  IMAD R2, R37, R28.reuse, RZ ;  /* 0x0000001c25027224 */ /* 0x081fe200078e02ff */
[----:B------:R-:W-:Y:S01]  /*10fc0*/  SHF.L.U64.HI R38, R28, 0x3, R29 ;  /* 0x000000031c267819 */ /* 0x000fe2000001021d */
[----:B------:R-:W-:-:S04]  /*10fd0*/  IMAD.WIDE.U32 R26, R35, R28, R26 ;  /* 0x0000001c231a7225 */ /* 0x000fc800078e001a */
[----:B------:R-:W-:Y:S01]  /*10fe0*/  IMAD R2, R35, R29, R2 ;  /* 0x0000001d23027224 */ /* 0x000fe200078e0202 */
[C---:B------:R-:W-:Y:S01]  /*10ff0*/  LEA R30, P2, R28.reuse, R26, 0x7 ;  /* 0x0000001a1c1e7211 */ /* 0x040fe200078438ff */
[----:B------:R-:W-:Y:S01]  /*11000*/  IMAD.SHL.U32 R25, R28, 0x8, RZ ;  /* 0x000000081c197824 */ /* 0x000fe200078e00ff */
[----:B------:R-:W-:Y:S01]  /*11010*/  IADD3 R24, P5, R26, UR6, RZ ;  /* 0x000000061a187c10 */ /* 0x000fe2000ffbe0ff */
[----:B------:R-:W-:-:S03]  /*11020*/  IMAD.IADD R2, R27, 0x1, R2 ;  /* 0x000000011b027824 */ /* 0x000fc600078e0202 */
[----:B------:R-:W-:Y:S02]  /*11030*/  IADD3 R26, P0, P1, R26, UR6, R25 ;  /* 0x000000061a1a7c10 */ /* 0x000fe4000f91e019 */
[----:B------:R-:W-:Y:S02]  /*11040*/  LEA.HI.X R31, R28, R2, R29, 0x7, P2 ;  /* 0x000000021c1f7211 */ /* 0x000fe400010f3c1d */
[----:B------:R-:W-:Y:S02]  /*11050*/  IADD3 R28, P2, P3, R30, UR6, R25 ;  /* 0x000000061e1c7c10 */ /* 0x000fe4000fb5e019 */
[----:B------:R-:W-:Y:S02]  /*11060*/  IADD3.X R25, R2, UR7, RZ, P5, !PT ;  /* 0x0000000702197c10 */ /* 0x000fe4000affe4ff */
[----:B------:R-:W-:Y:S02]  /*11070*/  FSETP.NEU.AND P5, PT, RZ, UR21, PT ;  /* 0x00000015ff007c0b */ /* 0x000fe4000bfad000 */
[----:B------:R-:W-:-:S02]  /*11080*/  IADD3 R30, P6, R30, UR6, RZ ;  /* 0x000000061e1e7c10 */ /* 0x000fc4000ffde0ff */
[C-C-:B------:R-:W-:Y:S02]  /*11090*/  IADD3.X R29, R31.reuse, UR7, R38.reuse, P2, P3 ;  /* 0x000000071f1d7c10 */ /* 0x140fe400097e6426 */
[----:B------:R-:W-:Y:S02]  /*110a0*/  IADD3.X R27, R2, UR7, R38, P0, P1 ;  /* 0x00000007021b7c10 */ /* 0x000fe400087e2426 */
[----:B------:R-:W-:-:S05]  /*110b0*/  IADD3.X R31, R31, UR7, RZ, P6, !PT ;  /* 0x000000071f1f7c10 */ /* 0x000fca000b7fe4ff */
[----:B------:R-:W-:Y:S05]  /*110c0*/  @!P5 BRA `(.L_x_38) ;  /* 0x000000d800f8d947 */ /* 0x000fea0003800000 */
[----:B------:R-:W-:Y:S01]  /*110d0*/  ULDC.64 UR6, c[0x0][0x5b8] ;  /* 0x00016e0000067ab9 */ /* 0x000fe20000000a00 */
[----:B------:R-:W-:Y:S01]  /*110e0*/  BSSY B1, `(.L_x_39) ;  /* 0x0000013000017945 */ /* 0x000fe20003800000 */
[----:B------:R-:W-:Y:S01]  /*110f0*/  IMAD.U32 R2, RZ, RZ, UR6 ;  /* 0x00000006ff027e24 */ /* 0x000fe2000f8e00ff */
[----:B------:R-:W-:-:S03]  /*11100*/  UIMAD UR6, UR11, UR6, URZ ;  /* 0x000000060b0672a4 */ /* 0x000fc6000f8e023f */
[----:B------:R-:W-:Y:S01]  /*11110*/  IMAD.WIDE.U32 R32, R2, UR10, R32 ;  /* 0x0000000a02207c25 */ /* 0x000fe2000f8e0020 */
[----:B------:R-:W-:-:S03]  /*11120*/  UIMAD UR6, UR10, UR7, UR6 ;  /* 0x000000070a0672a4 */ /* 0x000fc6000f8e0206 */
[----:B------:R-:W-:Y:S01]  /*11130*/  IMAD.MOV.U32 R38, RZ, RZ, R32 ;  /* 0x000000ffff267224 */ /* 0x000fe200078e0020 */
[----:B------:R-:W-:Y:S02]  /*11140*/  ULDC.64 UR10, c[0x0][0x5a8] ;  /* 0x00016a00000a7ab9 */ /* 0x000fe40000000a00 */
[----:B------:R-:W-:Y:S01]  /*11150*/  VIADD R39, R33, UR6 ;  /* 0x0000000621277c36 */ /* 0x000fe20008000000 */
[----:B------:R-:W-:Y:S02]  /*11160*/  ULDC.64 UR6, c[0x0][0x5b0] ;  /* 0x00016c0000067ab9 */ /* 0x000fe40000000a00 */
[----:B------:R-:W-:Y:S02]  /*11170*/  IMAD R2, R37, UR6, RZ ;  /* 0x0000000625027c24 */ /* 0x000fe4000f8e02ff */
[----:B------:R-:W-:-:S04]  /*11180*/  IMAD.WIDE.U32 R32, R35, UR6, R38 ;  /* 0x0000000623207c25 */ /* 0x000fc8000f8e0026 */
[----:B------:R-:W-:Y:S01]  /*11190*/  IMAD R2, R35, UR7, R2 ;  /* 0x0000000723027c24 */ /* 0x000fe2000f8e0202 */
[----:B------:R-:W-:-:S04]  /*111a0*/  IADD3 R32, P0, R32, UR10, RZ ;  /* 0x0000000a20207c10 */ /* 0x000fc8000ff1e0ff */
[--C-:B------:R-:W-:Y:S02]  /*111b0*/  IADD3.X R33, R33, UR11, R2.reuse, P0, !PT ;  /* 0x0000000b21217c10 */ /* 0x100fe400087fe402 */
[----:B------:R-:W-:Y:S02]  /*111c0*/  ISETP.GE.AND P0, PT, R34, 0x1, PT ;  /* 0x000000012200780c */ /* 0x000fe40003f06270 */
[----:B------:R-:W-:Y:S02]  /*111d0*/  PRMT R2, RZ, 0x7610, R2 ;  /* 0x00007610ff027816 */ /* 0x000fe40000000002 */
[----:B------:R-:W-:-:S13]  /*111e0*/  ISETP.LT.OR P1, PT, R0, 0x1, !P0 ;  /* 0x000000010000780c */ /* 0x000fda0004721670 */
[----:B------:R-:W-:Y:S05]  /*111f0*/  @P1 BRA `(.L_x_40) ;  /* 0x0000000000041947 */ /* 0x000fea0003800000 */
[----:B------:R0:W5:Y:S02]  /*11200*/  LDG.E.U8 R2, desc[UR14][R32.64] ;  /* 0x0000000e20027981 */ /* 0x000164000c1e1100 */
.L_x_40:
[----:B------:R-:W-:Y:S05]  /*11210*/  BSYNC B1 ;  /* 0x0000000000017941 */ /* 0x000fea0003800000 */
.L_x_39:
[----:B-----5:R-:W-:Y:S01]  /*11220*/  LOP3.LUT R2, R2, 0xff, RZ, 0xc0, !PT ;  /* 0x000000ff02027812 */ /* 0x020fe200078ec0ff */
[----:B------:R-:W-:Y:S03]  /*11230*/  BSSY B1, `(.L_x_41) ;  /* 0x000000b000017945 */ /* 0x000fe60003800000 */
[----:B------:R-:W-:-:S05]  /*11240*/  F2FP.F16.E4M3.UNPACK_B R2, R2 ;  /* 0x00000002ff02723e */ /* 0x000fca00020006ff */
[----:B------:R-:W-:-:S05]  /*11250*/  HADD2.F32 R2, -RZ, R2.H0_H0 ;  /* 0x20000002ff027230 */ /* 0x000fca0000004100 */
[----:B------:R-:W-:-:S04]  /*11260*/  FMUL R2, R2, UR21 ;  /* 0x0000001502027c20 */ /* 0x000fc80008400000 */
[--C-:B------:R-:W-:Y:S01]  /*11270*/  FFMA R3, R3, UR20, R2.reuse ;  /* 0x0000001403037c23 */ /* 0x100fe20008000002 */
[----:B------:R-:W-:-:S04]  /*11280*/  PRMT R2, RZ, 0x7610, R2 ;  /* 0x00007610ff027816 */ /* 0x000fc80000000002 */
[----:B------:R-:W-:-:S05]  /*11290*/  F2FP.SATFINITE.E4M3.F32.PACK_AB_MERGE_C R3, RZ, R3, RZ ;  /* 0x00000003ff03723e */ /* 0x000fca00048070ff */
[----:B------:R2:W-:Y:S01]  /*112a0*/  @!P1 STG.E.U8 desc[UR14][R24.64], R3 ;  /* 0x0000000318009986 */ /* 0x0005e2000c10110e */
[----:B------:R-:W-:-:S13]  /*112b0*/  ISETP.LT.OR P1, PT, R0, 0x2, !P0 ;  /* 0x000000020000780c */ /* 0x000fda0004721670 */
[----:B--2---:R-:W-:Y:S05]  /*112c0*/  @P1 BRA `(.L_x_42) ;  /* 0x0000000000041947 */ /* 0x004fea0003800000 */
[----:B------:R2:W5:Y:S02]  /*112d0*/  LDG.E.U8 R2, desc[UR14][R32.64+0x1] ;  /* 0x0000010e20027981 */ /* 0x000564000c1e1100 */
.L_x_42:
[----:B------:R-:W-:Y:S05]  /*112e0*/  BSYNC B1 ;  /* 0x0000000000017941 */ /* 0x000fea0003800000 */
.L_x_41:
[----:B-----5:R-:W-:Y:S01]  /*112f0*/  LOP3.LUT R2, R2, 0xff, RZ, 0xc0, !PT ;  /* 0x000000ff02027812 */ /* 0x020fe200078ec0ff */
[----:B------:R-:W-:Y:S03]  /*11300*/  BSSY B1, `(.L_x_43) ;  /* 0x0000013000017945 */ /* 0x000fe60003800000 */
[----:B------:R-:W-:-:S05]  /*11310*/  F2FP.F16.E4M3.UNPACK_B R2, R2 ;  /* 0x00000002ff02723e */ /* 0x000fca00020006ff */
[----:B------:R-:W-:-:S05]  /*11320*/  HADD2.F32 R2, -RZ, R2.H0_H0 ;  /* 0x20000002ff027230 */ /* 0x000fca0000004100 */
[----:B------:R-:W-:-:S04]  /*11330*/  FMUL R2, R2, UR21 ;  /* 0x0000001502027c20 */ /* 0x000fc80008400000 */
[----:B------:R-:W-:-:S05]  /*11340*/  FFMA R4, R4, UR20, R2 ;  /* 0x0000001404047c23 */ /* 0x000fca0008000002 */
[----:B------:R-:W-:-:S05]  /*11350*/  F2FP.SATFINITE.E4M3.F32.PACK_AB_MERGE_C R4, RZ, R4, RZ ;  /* 0x00000004ff04723e */ /* 0x000fca00048070ff */
[----:B------:R3:W-:Y:S01]  /*11360*/  @!P1 STG.E.U8 desc[UR14][R24.64+0x1], R4 ;  /* 0x0000010418009986 */ /* 0x0007e2000c10110e */
[----:B------:R-:W-:-:S05]  /*11370*/  IADD3 R2, P1, R35, 0x8, RZ ;  /* 0x0000000823027810 */ /* 0x000fca0007f3e0ff */
[----:B------:R-:W-:-:S04]  /*11380*/  IMAD.X R3, RZ, RZ, R37, P1 ;  /* 0x000000ffff037224 */ /* 0x000fc800008e0625 */
[----:B------:R-:W-:-:S04]  /*11390*/  IMAD R3, R3, UR6, RZ ;  /* 0x0000000603037c24 */ /* 0x000fc8000f8e02ff */
[C---:B---3--:R-:W-:Y:S02]  /*113a0*/  IMAD R4, R2.reuse, UR7, R3 ;  /* 0x0000000702047c24 */ /* 0x048fe4000f8e0203 */
[----:B------:R-:W-:-:S03]  /*113b0*/  IMAD.WIDE.U32 R2, R2, UR6, R38 ;  /* 0x0000000602027c25 */ /* 0x000fc6000f8e0026 */
[----:B------:R-:W-:-:S04]  /*113c0*/  IADD3 R2, P1, R2, UR10, RZ ;  /* 0x0000000a02027c10 */ /* 0x000fc8000ff3e0ff */
[--C-:B------:R-:W-:Y:S02]  /*113d0*/  IADD3.X R3, R3, UR11, R4.reuse, P1, !PT ;  /* 0x0000000b03037c10 */ /* 0x100fe40008ffe404 */
[----:B------:R-:W-:Y:S02]  /*113e0*/  ISETP.GE.AND P1, PT, R34, 0x9, PT ;  /* 0x000000092200780c */ /* 0x000fe40003f26270 */
[----:B------:R-:W-:Y:S02]  /*113f0*/  PRMT R4, RZ, 0x7610, R4 ;  /* 0x00007610ff047816 */ /* 0x000fe40000000004 */
[----:B------:R-:W-:-:S13]  /*11400*/  ISETP.LT.OR P2, PT, R0, 0x1, !P1 ;  /* 0x000000010000780c */ /* 0x000fda0004f41670 */
[----:B------:R-:W-:Y:S05]  /*11410*/  @P2 BRA `(.L_x_44) ;  /* 0x0000000000042947 */ /* 0x000fea0003800000 */
[----:B------:R3:W5:Y:S02]  /*11420*/  LDG.E.U8 R4, desc[UR14][R2.64] ;  /* 0x0000000e02047981 */ /* 0x000764000c1e1100 */
.L_x_44:
[----:B------:R-:W-:Y:S05]  /*11430*/  BSYNC B1 ;  /* 0x0000000000017941 */ /* 0x000fea0003800000 */
.L_x_43:
        /* <DEDUP_REMOVED lines=10> */
[----:B----4-:R-:W-:Y:S05]  /*114e0*/  @P2 BRA `(.L_x_46) ;  /* 0x0000000000042947 */ /* 0x010fea0003800000 */
[----:B------:R4:W5:Y:S02]  /*114f0*/  LDG.E.U8 R4, desc[UR14][R2.64+0x1] ;  /* 0x0000010e02047981 */ /* 0x000964000c1e1100 */
.L_x_46:
[----:B------:R-:W-:Y:S05]  /*11500*/  BSYNC B1 ;  /* 0x0000000000017941 */ /* 0x000fea0003800000 */
.L_x_45:
[----:B-----5:R-:W-:Y:S01]  /*11510*/  LOP3.LUT R4, R4, 0xff, RZ, 0xc0, !PT ;  /* 0x000000ff04047812 */ /* 0x020fe200078ec0ff */
[----:B------:R-:W-:Y:S01]  /*11520*/  BSSY B1, `(.L_x_47) ;  /* 0x000000b000017945 */ /* 0x000fe20003800000 */
[----:B------:R-:W-:Y:S02]  /*11530*/  ISETP.LT.OR P3, PT, R0, 0x9, !P0 ;  /* 0x000000090000780c */ /* 0x000fe40004761670 */
[----:B------:R-:W-:-:S05]  /*11540*/  F2FP.F16.E4M3.UNPACK_B R4, R4 ;  /* 0x00000004ff04723e */ /* 0x000fca00020006ff */
[----:B------:R-:W-:-:S05]  /*11550*/  HADD2.F32 R4, -RZ, R4.H0_H0 ;  /* 0x20000004ff047230 */ /* 0x000fca0000004100 */
[----:B------:R-:W-:-:S04]  /*11560*/  FMUL R4, R4, UR21 ;  /* 0x0000001504047c20 */ /* 0x000fc80008400000 */
[--C-:B------:R-:W-:Y:S01]  /*11570*/  FFMA R6, R6, UR20, R4.reuse ;  /* 0x0000001406067c23 */ /* 0x100fe20008000004 */
[----:B------:R-:W-:-:S04]  /*11580*/  PRMT R4, RZ, 0x7610, R4 ;  /* 0x00007610ff047816 */ /* 0x000fc80000000004 */
[----:B------:R-:W-:-:S05]  /*11590*/  F2FP.SATFINITE.E4M3.F32.PACK_AB_MERGE_C R6, RZ, R6, RZ ;  /* 0x00000006ff06723e */ /* 0x000fca00048070ff */
[----:B------:R0:W-:Y:S01]  /*115a0*/  @!P2 STG.E.U8 desc[UR14][R26.64+0x1], R6 ;  /* 0x000001061a00a986 */ /* 0x0001e2000c10110e */
[----:B------:R-:W-:Y:S05]  /*115b0*/  @P3 BRA `(.L_x_48) ;  /* 0x0000000000043947 */ /* 0x000fea0003800000 */
[----:B------:R0:W5:Y:S02]  /*115c0*/  LDG.E.U8 R4, desc[UR14][R32.64+0x8] ;  /* 0x0000080e20047981 */ /* 0x000164000c1e1100 */
.L_x_48:
[----:B------:R-:W-:Y:S05]  /*115d0*/  BSYNC B1 ;  /* 0x0000000000017941 */ /* 0x000fea0003800000 */
.L_x_47:
        /* <DEDUP_REMOVED lines=12> */
.L_x_50:
[----:B------:R-:W-:Y:S05]  /*116a0*/  BSYNC B1 ;  /* 0x0000000000017941 */ /* 0x000fea0003800000 */
.L_x_49:
        /* <DEDUP_REMOVED lines=12> */
.L_x_52:
[----:B------:R-:W-:Y:S05]  /*11770*/  BSYNC B1 ;  /* 0x0000000000017941 */ /* 0x000fea0003800000 */
.L_x_51:
        /* <DEDUP_REMOVED lines=12> */
.L_x_54:
[----:B------:R-:W-:Y:S05]  /*11840*/  BSYNC B1 ;  /* 0x0000000000017941 */ /* 0x000fea0003800000 */
.L_x_53:
        /* <DEDUP_REMOVED lines=12> */
.L_x_56:
[----:B------:R-:W-:Y:S05]  /*11910*/  BSYNC B1 ;  /* 0x0000000000017941 */ /* 0x000fea0003800000 */
.L_x_55:
        /* <DEDUP_REMOVED lines=12> */
.L_x_58:
[----:B------:R-:W-:Y:S05]  /*119e0*/  BSYNC B1 ;  /* 0x0000000000017941 */ /* 0x000fea0003800000 */
.L_x_57:
        /* <DEDUP_REMOVED lines=12> */
.L_x_60:
[----:B------:R-:W-:Y:S05]  /*11ab0*/  BSYNC B1 ;  /* 0x0000000000017941 */ /* 0x000fea0003800000 */
.L_x_59:
        /* <DEDUP_REMOVED lines=12> */
.L_x_62:
[----:B------:R-:W-:Y:S05]  /*11b80*/  BSYNC B1 ;  /* 0x0000000000017941 */ /* 0x000fea0003800000 */
.L_x_61:
        /* <DEDUP_REMOVED lines=12> */
.L_x_64:
[----:B------:R-:W-:Y:S05]  /*11c50*/  BSYNC B1 ;  /* 0x0000000000017941 */ /* 0x000fea0003800000 */
.L_x_63:
        /* <DEDUP_REMOVED lines=12> */
.L_x_66:
[----:B------:R-:W-:Y:S05]  /*11d20*/  BSYNC B1 ;  /* 0x0000000000017941 */ /* 0x000fea0003800000 */
.L_x_65:
        /* <DEDUP_REMOVED lines=12> */
.L_x_68:
[----:B------:R-:W-:Y:S05]  /*11df0*/  BSYNC B1 ;  /* 0x0000000000017941 */ /* 0x000fea0003800000 */
.L_x_67:
        /* <DEDUP_REMOVED lines=12> */
.L_x_70:
[----:B------:R-:W-:Y:S05]  /*11ec0*/  BSYNC B1 ;  /* 0x0000000000017941 */ /* 0x000fea0003800000 */
.L_x_69:
        /* <DEDUP_REMOVED lines=12> */
.L_x_72:
[----:B------:R-:W-:Y:S05]  /*11f90*/  BSYNC B1 ;  /* 0x0000000000017941 */ /* 0x000fea0003800000 */
.L_x_71:
        /* <DEDUP_REMOVED lines=12> */
.L_x_74:
[----:B------:R-:W-:Y:S05]  /*12060*/  BSYNC B1 ;  /* 0x0000000000017941 */ /* 0x000fea0003800000 */
.L_x_73:
        /* <DEDUP_REMOVED lines=12> */
.L_x_76:
[----:B------:R-:W-:Y:S05]  /*12130*/  BSYNC B1 ;  /* 0x0000000000017941 */ /* 0x000fea0003800000 */
.L_x_75:
        /* <DEDUP_REMOVED lines=12> */
.L_x_78:
[----:B------:R-:W-:Y:S05]  /*12200*/  BSYNC B1 ;  /* 0x0000000000017941 */ /* 0x000fea0003800000 */
.L_x_77:
        /* <DEDUP_REMOVED lines=12> */
.L_x_80:
[----:B------:R-:W-:Y:S05]  /*122d0*/  BSYNC B1 ;  /* 0x0000000000017941 */ /* 0x000fea0003800000 */
.L_x_79:
        /* <DEDUP_REMOVED lines=12> */
.L_x_82:
[----:B------:R-:W-:Y:S05]  /*123a0*/  BSYNC B1 ;  /* 0x0000000000017941 */ /* 0x000fea0003800000 */
.L_x_81:
        /* <DEDUP_REMOVED lines=12> */
.L_x_84:
[----:B------:R-:W-:Y:S05]  /*12470*/  BSYNC B1 ;  /* 0x0000000000017941 */ /* 0x000fea0003800000 */
.L_x_83:
        /* <DEDUP_REMOVED lines=12> */
.L_x_86:
[----:B------:R-:W-:Y:S05]  /*12540*/  BSYNC B1 ;  /* 0x0000000000017941 */ /* 0x000fea0003800000 */
.L_x_85:
        /* <DEDUP_REMOVED lines=12> */
.L_x_88:
[----:B------:R-:W-:Y:S05]  /*12610*/  BSYNC B1 ;  /* 0x0000000000017941 */ /* 0x000fea0003800000 */
.L_x_87:
        /* <DEDUP_REMOVED lines=12> */
.L_x_90:
[----:B------:R-:W-:Y:S05]  /*126e0*/  BSYNC B1 ;  /* 0x0000000000017941 */ /* 0x000fea0003800000 */
.L_x_89:
        /* <DEDUP_REMOVED lines=12> */
.L_x_92:
[----:B------:R-:W-:Y:S05]  /*127b0*/  BSYNC B1 ;  /* 0x0000000000017941 */ /* 0x000fea0003800000 */
.L_x_91:
        /* <DEDUP_REMOVED lines=12> */
.L_x_94:
[----:B------:R-:W-:Y:S05]  /*12880*/  BSYNC B1 ;  /* 0x0000000000017941 */ /* 0x000fea0003800000 */
.L_x_93:
        /* <DEDUP_REMOVED lines=12> */
.L_x_96:
[----:B------:R-:W-:Y:S05]  /*12950*/  BSYNC B1 ;  /* 0x0000000000017941 */ /* 0x000fea0003800000 */
.L_x_95:
        /* <DEDUP_REMOVED lines=12> */
.L_x_98:
[----:B------:R-:W-:Y:S05]  /*12a20*/  BSYNC B1 ;  /* 0x0000000000017941 */ /* 0x000fea0003800000 */
.L_x_97:
        /* <DEDUP_REMOVED lines=12> */
.L_x_100:
[----:B------:R-:W-:Y:S05]  /*12af0*/  BSYNC B1 ;  /* 0x0000000000017941 */ /* 0x000fea0003800000 */
.L_x_99:
        /* <DEDUP_REMOVED lines=12> */
.L_x_102:
[----:B------:R-:W-:Y:S05]  /*12bc0*/  BSYNC B1 ;  /* 0x0000000000017941 */ /* 0x000fea0003800000 */
.L_x_101:
        /* <DEDUP_REMOVED lines=12> */
.L_x_104:
[----:B------:R-:W-:Y:S05]  /*12c90*/  BSYNC B1 ;  /* 0x0000000000017941 */ /* 0x000fea0003800000 */
.L_x_103:
        /* <DEDUP_REMOVED lines=12> */
.L_x_106:
[----:B------:R-:W-:Y:S05]  /*12d60*/  BSYNC B1 ;  /* 0x0000000000017941 */ /* 0x000fea0003800000 */
.L_x_105:
        /* <DEDUP_REMOVED lines=12> */
.L_x_108:
[----:B------:R-:W-:Y:S05]  /*12e30*/  BSYNC B1 ;  /* 0x0000000000017941 */ /* 0x000fea0003800000 */
.L_x_107:
        /* <DEDUP_REMOVED lines=12> */
.L_x_110:
[----:B------:R-:W-:Y:S05]  /*12f00*/  BSYNC B1 ;  /* 0x0000000000017941 */ /* 0x000fea0003800000 */
.L_x_109:
        /* <DEDUP_REMOVED lines=12> */
.L_x_112:
[----:B------:R-:W-:Y:S05]  /*12fd0*/  BSYNC B1 ;  /* 0x0000000000017941 */ /* 0x000fea0003800000 */
.L_x_111:
        /* <DEDUP_REMOVED lines=12> */
.L_x_114:
[----:B------:R-:W-:Y:S05]  /*130a0*/  BSYNC B1 ;  /* 0x0000000000017941 */ /* 0x000fea0003800000 */
.L_x_113:
        /* <DEDUP_REMOVED lines=12> */
.L_x_116:
[----:B------:R-:W-:Y:S05]  /*13170*/  BSYNC B1 ;  /* 0x0000000000017941 */ /* 0x000fea0003800000 */
.L_x_115:
        /* <DEDUP_REMOVED lines=12> */
.L_x_118:
[----:B------:R-:W-:Y:S05]  /*13240*/  BSYNC B1 ;  /* 0x0000000000017941 */ /* 0x000fea0003800000 */
.L_x_117:
        /* <DEDUP_REMOVED lines=12> */
.L_x_120:
[----:B------:R-:W-:Y:S05]  /*13310*/  BSYNC B1 ;  /* 0x0000000000017941 */ /* 0x000fea0003800000 */
.L_x_119:
        /* <DEDUP_REMOVED lines=12> */
.L_x_122:
[----:B------:R-:W-:Y:S05]  /*133e0*/  BSYNC B1 ;  /* 0x0000000000017941 */ /* 0x000fea0003800000 */
.L_x_121:
        /* <DEDUP_REMOVED lines=12> */
.L_x_124:
[----:B------:R-:W-:Y:S05]  /*134b0*/  BSYNC B1 ;  /* 0x0000000000017941 */ /* 0x000fea0003800000 */
.L_x_123:
[----:B-----5:R-:W-:Y:S01]  /*134c0*/  LOP3.LUT R4, R4, 0xff, RZ, 0xc0, !PT ;  /* 0x000000ff04047812 */ /* 0x020fe200078ec0ff */
[----:B------:R-:W-:Y:S01]  /*134d0*/  BSSY B1, `(.L_x_125) ;  /* 0x000000b000017945 */ /* 0x000fe20003800000 */
[----:B------:R-:W-:Y:S02]  /*134e0*/  ISETP.LT.OR P2, PT, R0, 0x52, !P1 ;  /* 0x000000520000780c */ /* 0x000fe40004f41670 */
[----:B------:R-:W-:-:S05]  /*134f0*/  F2FP.F16.E4M3.UNPACK_B R4, R4 ;  /* 0x00000004ff04723e */ /* 0x000fca00020006ff */
[----:B------:R-:W-:-:S05]  /*13500*/  HADD2.F32 R4, -RZ, R4.H0_H0 ;  /* 0x20000004ff047230 */ /* 0x000fca0000004100 */
[----:B------:R-:W-:-:S04]  /*13510*/  FMUL R4, R4, UR21 ;  /* 0x0000001504047c20 */ /* 0x000fc80008400000 */
[----:B------:R-:W-:-:S05]  /*13520*/  FFMA R4, R173, UR20, R4 ;  /* 0x00000014ad047c23 */ /* 0x000fca0008000004 */
[----:B------:R-:W-:Y:S02]  /*13530*/  F2FP.SATFINITE.E4M3.F32.PACK_AB_MERGE_C R5, RZ, R4, RZ ;  /* 0x00000004ff05723e */ /* 0x000fe400048070ff */
[----:B------:R-:W-:-:S03]  /*13540*/  PRMT R4, RZ, 0x7610, R4 ;  /* 0x00007610ff047816 */ /* 0x000fc60000000004 */
[----:B------:R0:W-:Y:S01]  /*13550*/  @!P3 STG.E.U8 desc[UR14][R26.64+0x50], R5 ;  /* 0x000050051a00b986 */ /* 0x0001e2000c10110e */
[----:B------:R-:W-:Y:S05]  /*13560*/  @P2 BRA `(.L_x_126) ;  /* 0x0000000000042947 */ /* 0x000fea0003800000 */
[----:B------:R0:W5:Y:S02]  /*13570*/  LDG.E.U8 R4, desc[UR14][R2.64+0x51] ;  /* 0x0000510e02047981 */ /* 0x000164000c1e1100 */
.L_x_126:
[----:B------:R-:W-:Y:S05]  /*13580*/  BSYNC B1 ;  /* 0x0000000000017941 */ /* 0x000fea0003800000 */
.L_x_125:
[----:B-----5:R-:W-:Y:S01]  /*13590*/  LOP3.LUT R4, R4, 0xff, RZ, 0xc0, !PT ;  /* 0x000000ff04047812 */ /* 0x020fe200078ec0ff */
[----:B------:R-:W-:Y:S01]  /*135a0*/  BSSY B1, `(.L_x_127) ;  /* 0x000000b000017945 */ /* 0x000fe20003800000 */
[----:B------:R-:W-:Y:S02]  /*135b0*/  ISETP.LT.OR P3, PT, R0, 0x59, !P0 ;  /* 0x000000590000780c */ /* 0x000fe40004761670 */
[----:B------:R-:W-:-:S05]  /*135c0*/  F2FP.F16.E4M3.UNPACK_B R4, R4 ;  /* 0x00000004ff04723e */ /* 0x000fca00020006ff */
[----:B------:R-:W-:-:S05]  /*135d0*/  HADD2.F32 R4, -RZ, R4.H0_H0 ;  /* 0x20000004ff047230 */ /* 0x000fca0000004100 */
[----:B------:R-:W-:-:S04]  /*135e0*/  FMUL R4, R4, UR21 ;  /* 0x0000001504047c20 */ /* 0x000fc80008400000 */
[----:B------:R-:W-:-:S05]  /*135f0*/  FFMA R4, R174, UR20, R4 ;  /* 0x00000014ae047c23 */ /* 0x000fca0008000004 */
[----:B0-----:R-:W-:Y:S02]  /*13600*/  F2FP.SATFINITE.E4M3.F32.PACK_AB_MERGE_C R5, RZ, R4, RZ ;  /* 0x00000004ff05723e */ /* 0x001fe400048070ff */
[----:B------:R-:W-:-:S03]  /*13610*/  PRMT R4, RZ, 0x7610, R4 ;  /* 0x00007610ff047816 */ /* 0x000fc60000000004 */
[----:B------:R0:W-:Y:S01]  /*13620*/  @!P2 STG.E.U8 desc[UR14][R26.64+0x51], R5 ;  /* 0x000051051a00a986 */ /* 0x0001e2000c10110e */
[----:B------:R-:W-:Y:S05]  /*13630*/  @P3 BRA `(.L_x_128) ;  /* 0x0000000000043947 */ /* 0x000fea0003800000 */
[----:B------:R0:W5:Y:S02]  /*13640*/  LDG.E.U8 R4, desc[UR14][R32.64+0x58] ;  /* 0x0000580e20047981 */ /* 0x000164000c1e1100 */
.L_x_128:
[----:B------:R-:W-:Y:S05]  /*13650*/  BSYNC B1 ;  /* 0x0000000000017941 */ /* 0x000fea0003800000 */
.L_x_127:
        /* <DEDUP_REMOVED lines=12> */
.L_x_130:
[----:B------:R-:W-:Y:S05]  /*13720*/  BSYNC B1 ;  /* 0x0000000000017941 */ /* 0x000fea0003800000 */
.L_x_129:
[----:B-----5:R-:W-:Y:S01]  /*13730*/  LOP3.LUT R4, R4, 0xff, RZ, 0xc0, !PT ;  /* 0x000000ff04047812 */ /* 0x020fe200078ec0ff */
[----:B------:R-:W-:Y:S01]  /*13740*/  BSSY B1, `(.L_x_131) ;  /* 0x000000b000017945 */ /* 0x000fe20003800000 */
[----:B------:R-:W-:Y:S02]  /*13750*/  ISETP.LT.OR P3, PT, R0, 0x59, !P1 ;  /* 0x000000590000780c */ /* 0x000fe40004f61670 */
[----:B------:R-:W-:-:S05]  /*13760*/  F2FP.F16.E4M3.UNPACK_B R4, R4 ;  /* 0x00000004ff04723e */ /* 0x000fca00020006ff */
[----:B------:R-:W-:-:S05]  /*13770*/  HADD2.F32 R4, -RZ, R4.H0_H0 ;  /* 0x20000004ff047230 */ /* 0x000fca0000004100 */
[----:B0-----:R-:W-:Y:S01]  /*13780*/  FMUL R5, R4, UR21 ;  /* 0x0000001504057c20 */ /* 0x001fe20008400000 */
[----:B------:R-:W-:-:S03]  /*13790*/  PRMT R4, RZ, 0x7610, R4 ;  /* 0x00007610ff047816 */ /* 0x000fc60000000004 */
[----:B------:R-:W-:-:S05]  /*137a0*/  FFMA R5, R176, UR20, R5 ;  /* 0x00000014b0057c23 */ /* 0x000fca0008000005 */
[----:B------:R-:W-:-:S05]  /*137b0*/  F2FP.SATFINITE.E4M3.F32.PACK_AB_MERGE_C R5, RZ, R5, RZ ;  /* 0x00000005ff05723e */ /* 0x000fca00048070ff */
[----:B------:R0:W-:Y:S01]  /*137c0*/  @!P2 STG.E.U8 desc[UR14][R24.64+0x59], R5 ;  /* 0x000059051800a986 */ /* 0x0001e2000c10110e */
[----:B------:R-:W-:Y:S05]  /*137d0*/  @P3 BRA `(.L_x_132) ;  /* 0x0000000000043947 */ /* 0x000fea0003800000 */
[----:B------:R0:W5:Y:S02]  /*137e0*/  LDG.E.U8 R4, desc[UR14][R2.64+0x58] ;  /* 0x0000580e02047981 */ /* 0x000164000c1e1100 */
.L_x_132:
[----:B------:R-:W-:Y:S05]  /*137f0*/  BSYNC B1 ;  /* 0x0000000000017941 */ /* 0x000fea0003800000 */
.L_x_131:
        /* <DEDUP_REMOVED lines=12> */
.L_x_134:
[----:B------:R-:W-:Y:S05]  /*138c0*/  BSYNC B1 ;  /* 0x0000000000017941 */ /* 0x000fea0003800000 */
.L_x_133:
        /* <DEDUP_REMOVED lines=12> */
.L_x_136:
[----:B------:R-:W-:Y:S05]  /*13990*/  BSYNC B1 ;  /* 0x0000000000017941 */ /* 0x000fea0003800000 */
.L_x_135:
        /* <DEDUP_REMOVED lines=12> */
.L_x_138:
[----:B------:R-:W-:Y:S05]  /*13a60*/  BSYNC B1 ;  /* 0x0000000000017941 */ /* 0x000fea0003800000 */
.L_x_137:
        /* <DEDUP_REMOVED lines=12> */
.L_x_140:
[----:B------:R-:W-:Y:S05]  /*13b30*/  BSYNC B1 ;  /* 0x0000000000017941 */ /* 0x000fea0003800000 */
.L_x_139:
        /* <DEDUP_REMOVED lines=12> */
.L_x_142:
[----:B------:R-:W-:Y:S05]  /*13c00*/  BSYNC B1 ;  /* 0x0000000000017941 */ /* 0x000fea0003800000 */
.L_x_141:
        /* <DEDUP_REMOVED lines=12> */
.L_x_144:
[----:B------:R-:W-:Y:S05]  /*13cd0*/  BSYNC B1 ;  /* 0x0000000000017941 */ /* 0x000fea0003800000 */
.L_x_143:
        /* <DEDUP_REMOVED lines=12> */
.L_x_146:
[----:B------:R-:W-:Y:S05]  /*13da0*/  BSYNC B1 ;  /* 0x0000000000017941 */ /* 0x000fea0003800000 */
.L_x_145:
        /* <DEDUP_REMOVED lines=12> */
.L_x_148:
[----:B------:R-:W-:Y:S05]  /*13e70*/  BSYNC B1 ;  /* 0x0000000000017941 */ /* 0x000fea0003800000 */
.L_x_147:
        /* <DEDUP_REMOVED lines=12> */
.L_x_150:
[----:B------:R-:W-:Y:S05]  /*13f40*/  BSYNC B1 ;  /* 0x0000000000017941 */ /* 0x000fea0003800000 */
.L_x_149:
        /* <DEDUP_REMOVED lines=12> */
.L_x_152:
[----:B------:R-:W-:Y:S05]  /*14010*/  BSYNC B1 ;  /* 0x0000000000017941 */ /* 0x000fea0003800000 */
.L_x_151:
        /* <DEDUP_REMOVED lines=12> */
.L_x_154:
[----:B------:R-:W-:Y:S05]  /*140e0*/  BSYNC B1 ;  /* 0x0000000000017941 */ /* 0x000fea0003800000 */
.L_x_153:
        /* <DEDUP_REMOVED lines=12> */
.L_x_156:
[----:B------:R-:W-:Y:S05]  /*141b0*/  BSYNC B1 ;  /* 0x0000000000017941 */ /* 0x000fea0003800000 */
.L_x_155:
        /* <DEDUP_REMOVED lines=12> */
.L_x_158:
[----:B------:R-:W-:Y:S05]  /*14280*/  BSYNC B1 ;  /* 0x0000000000017941 */ /* 0x000fea0003800000 */
.L_x_157:
        /* <DEDUP_REMOVED lines=12> */
.L_x_160:
[----:B------:R-:W-:Y:S05]  /*14350*/  BSYNC B1 ;  /* 0x0000000000017941 */ /* 0x000fea0003800000 */
.L_x_159:
        /* <DEDUP_REMOVED lines=12> */
.L_x_162:
[----:B------:R-:W-:Y:S05]  /*14420*/  BSYNC B1 ;  /* 0x0000000000017941 */ /* 0x000fea0003800000 */
.L_x_161:
        /* <DEDUP_REMOVED lines=12> */
.L_x_164:
[----:B------:R-:W-:Y:S05]  /*144f0*/  BSYNC B1 ;  /* 0x0000000000017941 */ /* 0x000fea0003800000 */
.L_x_163:
        /* <DEDUP_REMOVED lines=12> */
.L_x_166:
[----:B------:R-:W-:Y:S05]  /*145c0*/  BSYNC B1 ;  /* 0x0000000000017941 */ /* 0x000fea0003800000 */
.L_x_165:
        /* <DEDUP_REMOVED lines=12> */
.L_x_168:
[----:B------:R-:W-:Y:S05]  /*14690*/  BSYNC B1 ;  /* 0x0000000000017941 */ /* 0x000fea0003800000 */
.L_x_167:
        /* <DEDUP_REMOVED lines=12> */
.L_x_170:
[----:B------:R-:W-:Y:S05]  /*14760*/  BSYNC B1 ;  /* 0x0000000000017941 */ /* 0x000fea0003800000 */
.L_x_169:
        /* <DEDUP_REMOVED lines=12> */
.L_x_172:
[----:B------:R-:W-:Y:S05]  /*14830*/  BSYNC B1 ;  /* 0x0000000000017941 */ /* 0x000fea0003800000 */
.L_x_171:
        /* <DEDUP_REMOVED lines=12> */
.L_x_174:
[----:B------:R-:W-:Y:S05]  /*14900*/  BSYNC B1 ;  /* 0x0000000000017941 */ /* 0x000fea0003800000 */
.L_x_173:
        /* <DEDUP_REMOVED lines=12> */
.L_x_176:
[----:B------:R-:W-:Y:S05]  /*149d0*/  BSYNC B1 ;  /* 0x0000000000017941 */ /* 0x000fea0003800000 */
.L_x_175:
        /* <DEDUP_REMOVED lines=12> */
.L_x_178:
[----:B------:R-:W-:Y:S05]  /*14aa0*/  BSYNC B1 ;  /* 0x0000000000017941 */ /* 0x000fea0003800000 */
.L_x_177:
        /* <DEDUP_REMOVED lines=12> */
.L_x_180:
[----:B------:R-:W-:Y:S05]  /*14b70*/  BSYNC B1 ;  /* 0x0000000000017941 */ /* 0x000fea0003800000 */
.L_x_179:
        /* <DEDUP_REMOVED lines=12> */
.L_x_182:
[----:B------:R-:W-:Y:S05]  /*14c40*/  BSYNC B1 ;  /* 0x0000000000017941 */ /* 0x000fea0003800000 */
.L_x_181:
        /* <DEDUP_REMOVED lines=12> */
.L_x_184:
[----:B------:R-:W-:Y:S05]  /*14d10*/  BSYNC B1 ;  /* 0x0000000000017941 */ /* 0x000fea0003800000 */
.L_x_183:
        /* <DEDUP_REMOVED lines=12> */
.L_x_186:
[----:B------:R-:W-:Y:S05]  /*14de0*/  BSYNC B1 ;  /* 0x0000000000017941 */ /* 0x000fea0003800000 */
.L_x_185:
        /* <DEDUP_REMOVED lines=12> */
.L_x_188:
[----:B------:R-:W-:Y:S05]  /*14eb0*/  BSYNC B1 ;  /* 0x0000000000017941 */ /* 0x000fea0003800000 */
.L_x_187:
        /* <DEDUP_REMOVED lines=12> */
.L_x_190:
[----:B------:R-:W-:Y:S05]  /*14f80*/  BSYNC B1 ;  /* 0x0000000000017941 */ /* 0x000fea0003800000 */
.L_x_189:
        /* <DEDUP_REMOVED lines=12> */
.L_x_192:
[----:B------:R-:W-:Y:S05]  /*15050*/  BSYNC B1 ;  /* 0x0000000000017941 */ /* 0x000fea0003800000 */
.L_x_191:
        /* <DEDUP_REMOVED lines=12> */
.L_x_194:
[----:B------:R-:W-:Y:S05]  /*15120*/  BSYNC B1 ;  /* 0x0000000000017941 */ /* 0x000fea0003800000 */
.L_x_193:
        /* <DEDUP_REMOVED lines=12> */
.L_x_196:
[----:B------:R-:W-:Y:S05]  /*151f0*/  BSYNC B1 ;  /* 0x0000000000017941 */ /* 0x000fea0003800000 */
.L_x_195:
        /* <DEDUP_REMOVED lines=12> */
.L_x_198:
[----:B------:R-:W-:Y:S05]  /*152c0*/  BSYNC B1 ;  /* 0x0000000000017941 */ /* 0x000fea0003800000 */
.L_x_197:
        /* <DEDUP_REMOVED lines=12> */
.L_x_200:
[----:B------:R-:W-:Y:S05]  /*15390*/  BSYNC B1 ;  /* 0x0000000000017941 */ /* 0x000fea0003800000 */
.L_x_199:
        /* <DEDUP_REMOVED lines=12> */
.L_x_202:
[----:B------:R-:W-:Y:S05]  /*15460*/  BSYNC B1 ;  /* 0x0000000000017941 */ /* 0x000fea0003800000 */
.L_x_201:
        /* <DEDUP_REMOVED lines=12> */
.L_x_204:
[----:B------:R-:W-:Y:S05]  /*15530*/  BSYNC B1 ;  /* 0x0000000000017941 */ /* 0x000fea0003800000 */
.L_x_203:
        /* <DEDUP_REMOVED lines=12> */
.L_x_206:
[----:B------:R-:W-:Y:S05]  /*15600*/  BSYNC B1 ;  /* 0x0000000000017941 */ /* 0x000fea0003800000 */
.L_x_205:
        /* <DEDUP_REMOVED lines=12> */
.L_x_208:
[----:B------:R-:W-:Y:S05]  /*156d0*/  BSYNC B1 ;  /* 0x0000000000017941 */ /* 0x000fea0003800000 */
.L_x_207:
        /* <DEDUP_REMOVED lines=12> */
.L_x_210:
[----:B------:R-:W-:Y:S05]  /*157a0*/  BSYNC B1 ;  /* 0x0000000000017941 */ /* 0x000fea0003800000 */
.L_x_209:
        /* <DEDUP_REMOVED lines=12> */
.L_x_212:
[----:B------:R-:W-:Y:S05]  /*15870*/  BSYNC B1 ;  /* 0x0000000000017941 */ /* 0x000fea0003800000 */
.L_x_211:
        /* <DEDUP_REMOVED lines=12> */
.L_x_214:
[----:B------:R-:W-:Y:S05]  /*15940*/  BSYNC B1 ;  /* 0x0000000000017941 */ /* 0x000fea0003800000 */
.L_x_213:
        /* <DEDUP_REMOVED lines=12> */
.L_x_216:
[----:B------:R-:W-:Y:S05]  /*15a10*/  BSYNC B1 ;  /* 0x0000000000017941 */ /* 0x000fea0003800000 */
.L_x_215:
        /* <DEDUP_REMOVED lines=12> */
.L_x_218:
[----:B------:R-:W-:Y:S05]  /*15ae0*/  BSYNC B1 ;  /* 0x0000000000017941 */ /* 0x000fea0003800000 */
.L_x_217:
        /* <DEDUP_REMOVED lines=12> */
.L_x_220:
[----:B------:R-:W-:Y:S05]  /*15bb0*/  BSYNC B1 ;  /* 0x0000000000017941 */ /* 0x000fea0003800000 */
.L_x_219:
        /* <DEDUP_REMOVED lines=12> */
.L_x_222:
[----:B------:R-:W-:Y:S05]  /*15c80*/  BSYNC B1 ;  /* 0x0000000000017941 */ /* 0x000fea0003800000 */
.L_x_221:
        /* <DEDUP_REMOVED lines=12> */
.L_x_224:
[----:B------:R-:W-:Y:S05]  /*15d50*/  BSYNC B1 ;  /* 0x0000000000017941 */ /* 0x000fea0003800000 */
.L_x_223:
        /* <DEDUP_REMOVED lines=12> */
.L_x_226:
[----:B------:R-:W-:Y:S05]  /*15e20*/  BSYNC B1 ;  /* 0x0000000000017941 */ /* 0x000fea0003800000 */
.L_x_225:
        /* <DEDUP_REMOVED lines=12> */
.L_x_228:
[----:B------:R-:W-:Y:S05]  /*15ef0*/  BSYNC B1 ;  /* 0x0000000000017941 */ /* 0x000fea0003800000 */
.L_x_227:
        /* <DEDUP_REMOVED lines=12> */
.L_x_230:
[----:B------:R-:W-:Y:S05]  /*15fc0*/  BSYNC B1 ;  /* 0x0000000000017941 */ /* 0x000fea0003800000 */
.L_x_229:
        /* <DEDUP_REMOVED lines=12> */
.L_x_232:
[----:B------:R-:W-:Y:S05]  /*16090*/  BSYNC B1 ;  /* 0x0000000000017941 */ /* 0x000fea0003800000 */
.L_x_231:
        /* <DEDUP_REMOVED lines=12> */
.L_x_234:
[----:B------:R-:W-:Y:S05]  /*16160*/  BSYNC B1 ;  /* 0x0000000000017941 */ /* 0x000fea0003800000 */
.L_x_233:
        /* <DEDUP_REMOVED lines=12> */
.L_x_236:
[----:B------:R-:W-:Y:S05]  /*16230*/  BSYNC B1 ;  /* 0x0000000000017941 */ /* 0x000fea0003800000 */
.L_x_235:
        /* <DEDUP_REMOVED lines=12> */
.L_x_238:
[----:B------:R-:W-:Y:S05]  /*16300*/  BSYNC B1 ;  /* 0x0000000000017941 */ /* 0x000fea0003800000 */
.L_x_237:
        /* <DEDUP_REMOVED lines=12> */
.L_x_240:
[----:B------:R-:W-:Y:S05]  /*163d0*/  BSYNC B1 ;  /* 0x0000000000017941 */ /* 0x000fea0003800000 */
.L_x_239:
        /* <DEDUP_REMOVED lines=12> */
.L_x_242:
[----:B------:R-:W-:Y:S05]  /*164a0*/  BSYNC B1 ;  /* 0x0000000000017941 */ /* 0x000fea0003800000 */
.L_x_241:
        /* <DEDUP_REMOVED lines=12> */
.L_x_244:
[----:B------:R-:W-:Y:S05]  /*16570*/  BSYNC B1 ;  /* 0x0000000000017941 */ /* 0x000fea0003800000 */
.L_x_243:
        /* <DEDUP_REMOVED lines=12> */
.L_x_246:
[----:B------:R-:W-:Y:S05]  /*16640*/  BSYNC B1 ;  /* 0x0000000000017941 */ /* 0x000fea0003800000 */
.L_x_245:
        /* <DEDUP_REMOVED lines=12> */
.L_x_248:
[----:B------:R-:W-:Y:S05]  /*16710*/  BSYNC B1 ;  /* 0x0000000000017941 */ /* 0x000fea0003800000 */
.L_x_247:
        /* <DEDUP_REMOVED lines=12> */
.L_x_250:
[----:B------:R-:W-:Y:S05]  /*167e0*/  BSYNC B1 ;  /* 0x0000000000017941 */ /* 0x000fea0003800000 */
.L_x_249:
        /* <DEDUP_REMOVED lines=12> */
.L_x_252:
[----:B------:R-:W-:Y:S05]  /*168b0*/  BSYNC B1 ;  /* 0x0000000000017941 */ /* 0x000fea0003800000 */
.L_x_251:
        /* <DEDUP_REMOVED lines=12> */
.L_x_254:
[----:B------:R-:W-:Y:S05]  /*16980*/  BSYNC B1 ;  /* 0x0000000000017941 */ /* 0x000fea0003800000 */
.L_x_253:
[----:B0-----:R-:W2:Y:S01]  /*16990*/  LDL.LU R5, [R1+0x200] ;  /* 0x0002000001057983 */ /* 0x001ea20000300800 */
[----:B-----5:R-:W-:Y:S01]  /*169a0*/  LOP3.LUT R4, R4, 0xff, RZ, 0xc0, !PT ;  /* 0x000000ff04047812 */ /* 0x020fe200078ec0ff */
[----:B------:R-:W-:Y:S01]  /*169b0*/  BSSY B1, `(.L_x_255) ;  /* 0x000000b000017945 */ /* 0x000fe20003800000 */
[----:B------:R-:W-:Y:S02]  /*169c0*/  ISETP.LT.OR P3, PT, R0, 0xd9, !P0 ;  /* 0x000000d90000780c */ /* 0x000fe40004761670 */
[----:B------:R-:W-:-:S05]  /*169d0*/  F2FP.F16.E4M3.UNPACK_B R4, R4 ;  /* 0x00000004ff04723e */ /* 0x000fca00020006ff */
[----:B------:R-:W-:-:S05]  /*169e0*/  HADD2.F32 R4, -RZ, R4.H0_H0 ;  /* 0x20000004ff047230 */ /* 0x000fca0000004100 */
[----:B------:R-:W-:-:S04]  /*169f0*/  FMUL R4, R4, UR21 ;  /* 0x0000001504047c20 */ /* 0x000fc80008400000 */
[----:B--2---:R-:W-:-:S05]  /*16a00*/  FFMA R4, R5, UR20, R4 ;  /* 0x0000001405047c23 */ /* 0x004fca0008000004 */
[----:B------:R-:W-:Y:S02]  /*16a10*/  F2FP.SATFINITE.E4M3.F32.PACK_AB_MERGE_C R5, RZ, R4, RZ ;  /* 0x00000004ff05723e */ /* 0x000fe400048070ff */
[----:B------:R-:W-:-:S03]  /*16a20*/  PRMT R4, RZ, 0x7610, R4 ;  /* 0x00007610ff047816 */ /* 0x000fc60000000004 */
[----:B------:R0:W-:Y:S01]  /*16a30*/  @!P2 STG.E.U8 desc[UR14][R26.64+0xd1], R5 ;  /* 0x0000d1051a00a986 */ /* 0x0001e2000c10110e */
[----:B------:R-:W-:Y:S05]  /*16a40*/  @P3 BRA `(.L_x_256) ;  /* 0x0000000000043947 */ /* 0x000fea0003800000 */
[----:B------:R2:W5:Y:S02]  /*16a50*/  LDG.E.U8 R4, desc[UR14][R32.64+0xd8] ;  /* 0x0000d80e20047981 */ /* 0x000564000c1e1100 */
.L_x_256:
[----:B------:R-:W-:Y:S05]  /*16a60*/  BSYNC B1 ;  /* 0x0000000000017941 */ /* 0x000fea0003800000 */
.L_x_255:
[----:B0-----:R-:W3:Y:S01]  /*16a70*/  LDL.LU R5, [R1+0x204] ;  /* 0x0002040001057983 */ /* 0x001ee20000300800 */
[----:B-----5:R-:W-:Y:S01]  /*16a80*/  LOP3.LUT R4, R4, 0xff, RZ, 0xc0, !PT ;  /* 0x000000ff04047812 */ /* 0x020fe200078ec0ff */
[----:B------:R-:W-:Y:S01]  /*16a90*/  BSSY B1, `(.L_x_257) ;  /* 0x000000b000017945 */ /* 0x000fe20003800000 */
[----:B------:R-:W-:Y:S02]  /*16aa0*/  ISETP.LT.OR P2, PT, R0, 0xda, !P0 ;  /* 0x000000da0000780c */ /* 0x000fe40004741670 */
[----:B------:R-:W-:-:S05]  /*16ab0*/  F2FP.F16.E4M3.UNPACK_B R4, R4 ;  /* 0x00000004ff04723e */ /* 0x000fca00020006ff */
[----:B------:R-:W-:-:S05]  /*16ac0*/  HADD2.F32 R4, -RZ, R4.H0_H0 ;  /* 0x20000004ff047230 */ /* 0x000fca0000004100 */
[----:B------:R-:W-:-:S04]  /*16ad0*/  FMUL R4, R4, UR21 ;  /* 0x0000001504047c20 */ /* 0x000fc80008400000 */
[----:B---3--:R-:W-:-:S05]  /*16ae0*/  FFMA R4, R5, UR20, R4 ;  /* 0x0000001405047c23 */ /* 0x008fca0008000004 */
[----:B------:R-:W-:Y:S02]  /*16af0*/  F2FP.SATFINITE.E4M3.F32.PACK_AB_MERGE_C R5, RZ, R4, RZ ;  /* 0x00000004ff05723e */ /* 0x000fe400048070ff */
[----:B------:R-:W-:-:S03]  /*16b00*/  PRMT R4, RZ, 0x7610, R4 ;  /* 0x00007610ff047816 */ /* 0x000fc60000000004 */
[----:B------:R0:W-:Y:S01]  /*16b10*/  @!P3 STG.E.U8 desc[UR14][R24.64+0xd8], R5 ;  /* 0x0000d8051800b986 */ /* 0x0001e2000c10110e */
[----:B------:R-:W-:Y:S05]  /*16b20*/  @P2 BRA `(.L_x_258) ;  /* 0x0000000000042947 */ /* 0x000fea0003800000 */
[----:B------:R3:W5:Y:S02]  /*16b30*/  LDG.E.U8 R4, desc[UR14][R32.64+0xd9] ;  /* 0x0000d90e20047981 */ /* 0x000764000c1e1100 */
.L_x_258:
[----:B------:R-:W-:Y:S05]  /*16b40*/  BSYNC B1 ;  /* 0x0000000000017941 */ /* 0x000fea0003800000 */
.L_x_257:
        /* <DEDUP_REMOVED lines=13> */
.L_x_260:
[----:B------:R-:W-:Y:S05]  /*16c20*/  BSYNC B1 ;  /* 0x0000000000017941 */ /* 0x000fea0003800000 */
.L_x_259:
        /* <DEDUP_REMOVED lines=13> */
.L_x_262:
[----:B------:R-:W-:Y:S05]  /*16d00*/  BSYNC B1 ;  /* 0x0000000000017941 */ /* 0x000fea0003800000 */
.L_x_261:
        /* <DEDUP_REMOVED lines=13> */
.L_x_264:
[----:B------:R-:W-:Y:S05]  /*16de0*/  BSYNC B1 ;  /* 0x0000000000017941 */ /* 0x000fea0003800000 */
.L_x_263:
        /* <DEDUP_REMOVED lines=13> */
.L_x_266:
[----:B------:R-:W-:Y:S05]  /*16ec0*/  BSYNC B1 ;  /* 0x0000000000017941 */ /* 0x000fea0003800000 */
.L_x_265:
        /* <DEDUP_REMOVED lines=13> */
.L_x_268:
[----:B------:R-:W-:Y:S05]  /*16fa0*/  BSYNC B1 ;  /* 0x0000000000017941 */ /* 0x000fea0003800000 */
.L_x_267:
        /* <DEDUP_REMOVED lines=13> */
.L_x_270:
[----:B------:R-:W-:Y:S05]  /*17080*/  BSYNC B1 ;  /* 0x0000000000017941 */ /* 0x000fea0003800000 */
.L_x_269:
        /* <DEDUP_REMOVED lines=13> */
.L_x_272:
[----:B------:R-:W-:Y:S05]  /*17160*/  BSYNC B1 ;  /* 0x0000000000017941 */ /* 0x000fea0003800000 */
.L_x_271:
        /* <DEDUP_REMOVED lines=13> */
.L_x_274:
[----:B------:R-:W-:Y:S05]  /*17240*/  BSYNC B1 ;  /* 0x0000000000017941 */ /* 0x000fea0003800000 */
.L_x_273:
        /* <DEDUP_REMOVED lines=13> */
.L_x_276:
[----:B------:R-:W-:Y:S05]  /*17320*/  BSYNC B1 ;  /* 0x0000000000017941 */ /* 0x000fea0003800000 */
.L_x_275:
        /* <DEDUP_REMOVED lines=13> */
.L_x_278:
[----:B------:R-:W-:Y:S05]  /*17400*/  BSYNC B1 ;  /* 0x0000000000017941 */ /* 0x000fea0003800000 */
.L_x_277:
        /* <DEDUP_REMOVED lines=13> */
.L_x_280:
[----:B------:R-:W-:Y:S05]  /*174e0*/  BSYNC B1 ;  /* 0x0000000000017941 */ /* 0x000fea0003800000 */
.L_x_279:
        /* <DEDUP_REMOVED lines=13> */
.L_x_282:
[----:B------:R-:W-:Y:S05]  /*175c0*/  BSYNC B1 ;  /* 0x0000000000017941 */ /* 0x000fea0003800000 */
.L_x_281:
        /* <DEDUP_REMOVED lines=13> */
.L_x_284:
[----:B------:R-:W-:Y:S05]  /*176a0*/  BSYNC B1 ;  /* 0x0000000000017941 */ /* 0x000fea0003800000 */
.L_x_283:
        /* <DEDUP_REMOVED lines=13> */
.L_x_286:
[----:B------:R-:W-:Y:S05]  /*17780*/  BSYNC B1 ;  /* 0x0000000000017941 */ /* 0x000fea0003800000 */
.L_x_285:
        /* <DEDUP_REMOVED lines=13> */
.L_x_288:
[----:B------:R-:W-:Y:S05]  /*17860*/  BSYNC B1 ;  /* 0x0000000000017941 */ /* 0x000fea0003800000 */
.L_x_287:
        /* <DEDUP_REMOVED lines=13> */
.L_x_290:
[----:B------:R-:W-:Y:S05]  /*17940*/  BSYNC B1 ;  /* 0x0000000000017941 */ /* 0x000fea0003800000 */
.L_x_289:
        /* <DEDUP_REMOVED lines=13> */
.L_x_292:
[----:B------:R-:W-:Y:S05]  /*17a20*/  BSYNC B1 ;  /* 0x0000000000017941 */ /* 0x000fea0003800000 */
.L_x_291:
        /* <DEDUP_REMOVED lines=13> */
.L_x_294:
[----:B------:R-:W-:Y:S05]  /*17b00*/  BSYNC B1 ;  /* 0x0000000000017941 */ /* 0x000fea0003800000 */
.L_x_293:
[----:B------:R-:W2:Y:S01]  /*17b10*/  LDL.LU R7, [R1+0x250] ;  /* 0x0002500001077983 */ /* 0x000ea20000300800 */
[----:B-----5:R-:W-:Y:S01]  /*17b20*/  LOP3.LUT R4, R4, 0xff, RZ, 0xc0, !PT ;  /* 0x000000ff04047812 */ /* 0x020fe200078ec0ff */
[----:B------:R-:W-:Y:S01]  /*17b30*/  BSSY B1, `(.L_x_295) ;  /* 0x0000013000017945 */ /* 0x000fe20003800000 */
[----:B0-----:R-:W-:Y:S02]  /*17b40*/  IADD3 R5, P0, R35, 0x80, RZ ;  /* 0x0000008023057810 */ /* 0x001fe40007f1e0ff */
[----:B------:R-:W-:-:S03]  /*17b50*/  F2FP.F16.E4M3.UNPACK_B R4, R4 ;  /* 0x00000004ff04723e */ /* 0x000fc600020006ff */
[----:B--234-:R-:W-:Y:S01]  /*17b60*/  IMAD.X R2, RZ, RZ, R37, P0 ;  /* 0x000000ffff027224 */ /* 0x01cfe200000e0625 */
[----:B------:R-:W-:Y:S01]  /*17b70*/  ISETP.GE.AND P0, PT, R34, 0x81, PT ;  /* 0x000000812200780c */ /* 0x000fe20003f06270 */
[----:B------:R-:W-:Y:S02]  /*17b80*/  HADD2.F32 R4, -RZ, R4.H0_H0 ;  /* 0x20000004ff047230 */ /* 0x000fe40000004100 */
[----:B------:R-:W-:Y:S01]  /*17b90*/  IMAD R6, R2, UR6, RZ ;  /* 0x0000000602067c24 */ /* 0x000fe2000f8e02ff */
[----:B------:R-:W-:Y:S01]  /*17ba0*/  ISETP.LT.OR P3, PT, R0, 0x1, !P0 ;  /* 0x000000010000780c */ /* 0x000fe20004761670 */
[----:B------:R-:W-:-:S04]  /*17bb0*/  IMAD.WIDE.U32 R2, R5, UR6, R38 ;  /* 0x0000000605027c25 */ /* 0x000fc8000f8e0026 */
[----:B------:R-:W-:Y:S01]  /*17bc0*/  FMUL R4, R4, UR21 ;  /* 0x0000001504047c20 */ /* 0x000fe20008400000 */
[----:B------:R-:W-:Y:S01]  /*17bd0*/  IMAD R5, R5, UR7, R6 ;  /* 0x0000000705057c24 */ /* 0x000fe2000f8e0206 */
[----:B------:R-:W-:-:S04]  /*17be0*/  IADD3 R2, P2, R2, UR10, RZ ;  /* 0x0000000a02027c10 */ /* 0x000fc8000ff5e0ff */
[----:B------:R-:W-:Y:S01]  /*17bf0*/  IADD3.X R3, R3, UR11, R5, P2, !PT ;  /* 0x0000000b03037c10 */ /* 0x000fe200097fe405 */
[----:B------:R-:W-:-:S05]  /*17c00*/  FFMA R4, R7, UR20, R4 ;  /* 0x0000001407047c23 */ /* 0x000fca0008000004 */
[----:B------:R-:W-:Y:S02]  /*17c10*/  F2FP.SATFINITE.E4M3.F32.PACK_AB_MERGE_C R7, RZ, R4, RZ ;  /* 0x00000004ff07723e */ /* 0x000fe400048070ff */
[----:B------:R-:W-:-:S03]  /*17c20*/  PRMT R4, RZ, 0x7610, R4 ;  /* 0x00007610ff047816 */ /* 0x000fc60000000004 */
[----:B------:R0:W-:Y:S01]  /*17c30*/  @!P1 STG.E.U8 desc[UR14][R26.64+0xf9], R7 ;  /* 0x0000f9071a009986 */ /* 0x0001e2000c10110e */
[----:B------:R-:W-:Y:S05]  /*17c40*/  @P3 BRA `(.L_x_296) ;  /* 0x0000000000043947 */ /* 0x000fea0003800000 */
[----:B------:R2:W5:Y:S02]  /*17c50*/  LDG.E.U8 R4, desc[UR14][R2.64] ;  /* 0x0000000e02047981 */ /* 0x000564000c1e1100 */
.L_x_296:
[----:B------:R-:W-:Y:S05]  /*17c60*/  BSYNC B1 ;  /* 0x0000000000017941 */ /* 0x000fea0003800000 */
.L_x_295:
[----:B------:R-:W3:Y:S01]  /*17c70*/  LDL.LU R5, [R1+0x254] ;  /* 0x0002540001057983 */ /* 0x000ee20000300800 */
        /* <DEDUP_REMOVED lines=12> */
.L_x_298:
[----:B------:R-:W-:Y:S05]  /*17d40*/  BSYNC B1 ;  /* 0x0000000000017941 */ /* 0x000fea0003800000 */
.L_x_297:
[----:B---3--:R-:W3:Y:S01]  /*17d50*/  LDL.LU R5, [R1+0x258] ;  /* 0x0002580001057983 */ /* 0x008ee20000300800 */
[----:B-----5:R-:W-:Y:S01]  /*17d60*/  LOP3.LUT R4, R4, 0xff, RZ, 0xc0, !PT ;  /* 0x000000ff04047812 */ /* 0x020fe200078ec0ff */
[----:B------:R-:W-:Y:S01]  /*17d70*/  BSSY B1, `(.L_x_299) ;  /* 0x0000013000017945 */ /* 0x000fe20003800000 */
[----:B------:R-:W-:Y:S02]  /*17d80*/  IADD3 R35, P1, R35, 0x88, RZ ;  /* 0x0000008823237810 */ /* 0x000fe40007f3e0ff */
[----:B------:R-:W-:Y:S02]  /*17d90*/  F2FP.F16.E4M3.UNPACK_B R4, R4 ;  /* 0x00000004ff04723e */ /* 0x000fe400020006ff */
[----:B------:R-:W-:Y:S01]  /*17da0*/  PRMT R6, RZ, 0x7610, R6 ;  /* 0x00007610ff067816 */ /* 0x000fe20000000006 */
[----:B------:R-:W-:Y:S01]  /*17db0*/  IMAD.X R36, RZ, RZ, R37, P1 ;  /* 0x000000ffff247224 */ /* 0x000fe200008e0625 */
[----:B------:R-:W-:Y:S01]  /*17dc0*/  ISETP.GE.AND P1, PT, R34, 0x89, PT ;  /* 0x000000892200780c */ /* 0x000fe20003f26270 */
[----:B------:R-:W-:-:S02]  /*17dd0*/  HADD2.F32 R4, -RZ, R4.H0_H0 ;  /* 0x20000004ff047230 */ /* 0x000fc40000004100 */
[----:B------:R-:W-:Y:S01]  /*17de0*/  IMAD R36, R36, UR6, RZ ;  /* 0x0000000624247c24 */ /* 0x000fe2000f8e02ff */
[----:B------:R-:W-:Y:S01]  /*17df0*/  ISETP.LT.OR P5, PT, R0, 0x1, !P1 ;  /* 0x000000010000780c */ /* 0x000fe20004fa1670 */
[----:B------:R-:W-:-:S04]  /*17e00*/  IMAD.WIDE.U32 R38, R35, UR6, R38 ;  /* 0x0000000623267c25 */ /* 0x000fc8000f8e0026 */
[----:B------:R-:W-:Y:S01]  /*17e10*/  FMUL R4, R4, UR21 ;  /* 0x0000001504047c20 */ /* 0x000fe20008400000 */
[----:B------:R-:W-:-:S03]  /*17e20*/  IMAD R35, R35, UR7, R36 ;  /* 0x0000000723237c24 */ /* 0x000fc6000f8e0224 */
[----:B---3--:R-:W-:Y:S01]  /*17e30*/  FFMA R5, R5, UR20, R4 ;  /* 0x0000001405057c23 */ /* 0x008fe20008000004 */
[----:B------:R-:W-:-:S04]  /*17e40*/  IADD3 R4, P3, R38, UR10, RZ ;  /* 0x0000000a26047c10 */ /* 0x000fc8000ff7e0ff */
[----:B0-----:R-:W-:Y:S02]  /*17e50*/  F2FP.SATFINITE.E4M3.F32.PACK_AB_MERGE_C R7, RZ, R5, RZ ;  /* 0x00000005ff07723e */ /* 0x001fe400048070ff */
[----:B------:R-:W-:-:S03]  /*17e60*/  IADD3.X R5, R39, UR11, R35, P3, !PT ;  /* 0x0000000b27057c10 */ /* 0x000fc60009ffe423 */
[----:B------:R0:W-:Y:S01]  /*17e70*/  @!P2 STG.E.U8 desc[UR14][R30.64+0x1], R7 ;  /* 0x000001071e00a986 */ /* 0x0001e2000c10110e */
[----:B------:R-:W-:Y:S05]  /*17e80*/  @P5 BRA `(.L_x_300) ;  /* 0x0000000000045947 */ /* 0x000fea0003800000 */
[----:B------:R3:W5:Y:S02]  /*17e90*/  LDG.E.U8 R6, desc[UR14][R4.64] ;  /* 0x0000000e04067981 */ /* 0x000764000c1e1100 */
.L_x_300:
[----:B------:R-:W-:Y:S05]  /*17ea0*/  BSYNC B1 ;  /* 0x0000000000017941 */ /* 0x000fea0003800000 */
.L_x_299:
        /* <DEDUP_REMOVED lines=13> */
.L_x_302:
[----:B------:R-:W-:Y:S05]  /*17f80*/  BSYNC B1 ;  /* 0x0000000000017941 */ /* 0x000fea0003800000 */
.L_x_301:
        /* <DEDUP_REMOVED lines=13> */
.L_x_304:
[----:B------:R-:W-:Y:S05]  /*18060*/  BSYNC B1 ;  /* 0x0000000000017941 */ /* 0x000fea0003800000 */
.L_x_303:
        /* <DEDUP_REMOVED lines=13> */
.L_x_306:
[----:B------:R-:W-:Y:S05]  /*18140*/  BSYNC B1 ;  /* 0x0000000000017941 */ /* 0x000fea0003800000 */
.L_x_305:
        /* <DEDUP_REMOVED lines=13> */
.L_x_308:
[----:B------:R-:W-:Y:S05]  /*18220*/  BSYNC B1 ;  /* 0x0000000000017941 */ /* 0x000fea0003800000 */
.L_x_307:
        /* <DEDUP_REMOVED lines=13> */
.L_x_310:
[----:B------:R-:W-:Y:S05]  /*18300*/  BSYNC B1 ;  /* 0x0000000000017941 */ /* 0x000fea0003800000 */
.L_x_309:
        /* <DEDUP_REMOVED lines=13> */
.L_x_312:
[----:B------:R-:W-:Y:S05]  /*183e0*/  BSYNC B1 ;  /* 0x0000000000017941 */ /* 0x000fea0003800000 */
.L_x_311:
        /* <DEDUP_REMOVED lines=13> */
.L_x_314:
[----:B------:R-:W-:Y:S05]  /*184c0*/  BSYNC B1 ;  /* 0x0000000000017941 */ /* 0x000fea0003800000 */
.L_x_313:
        /* <DEDUP_REMOVED lines=13> */
.L_x_316:
[----:B------:R-:W-:Y:S05]  /*185a0*/  BSYNC B1 ;  /* 0x0000000000017941 */ /* 0x000fea0003800000 */
.L_x_315:
        /* <DEDUP_REMOVED lines=13> */
.L_x_318:
[----:B------:R-:W-:Y:S05]  /*18680*/  BSYNC B1 ;  /* 0x0000000000017941 */ /* 0x000fea0003800000 */
.L_x_317:
        /* <DEDUP_REMOVED lines=13> */
.L_x_320:
[----:B------:R-:W-:Y:S05]  /*18760*/  BSYNC B1 ;  /* 0x0000000000017941 */ /* 0x000fea0003800000 */
.L_x_319:
        /* <DEDUP_REMOVED lines=13> */
.L_x_322:
[----:B------:R-:W-:Y:S05]  /*18840*/  BSYNC B1 ;  /* 0x0000000000017941 */ /* 0x000fea0003800000 */
.L_x_321:
        /* <DEDUP_REMOVED lines=13> */
.L_x_324:
[----:B------:R-:W-:Y:S05]  /*18920*/  BSYNC B1 ;  /* 0x0000000000017941 */ /* 0x000fea0003800000 */
.L_x_323:
        /* <DEDUP_REMOVED lines=13> */
.L_x_326:
[----:B------:R-:W-:Y:S05]  /*18a00*/  BSYNC B1 ;  /* 0x0000000000017941 */ /* 0x000fea0003800000 */
.L_x_325:
        /* <DEDUP_REMOVED lines=13> */
.L_x_328:
[----:B------:R-:W-:Y:S05]  /*18ae0*/  BSYNC B1 ;  /* 0x0000000000017941 */ /* 0x000fea0003800000 */
.L_x_327:
        /* <DEDUP_REMOVED lines=13> */
.L_x_330:
[----:B------:R-:W-:Y:S05]  /*18bc0*/  BSYNC B1 ;  /* 0x0000000000017941 */ /* 0x000fea0003800000 */
.L_x_329:
        /* <DEDUP_REMOVED lines=13> */
.L_x_332:
[----:B------:R-:W-:Y:S05]  /*18ca0*/  BSYNC B1 ;  /* 0x0000000000017941 */ /* 0x000fea0003800000 */
.L_x_331:
        /* <DEDUP_REMOVED lines=13> */
.L_x_334:
[----:B------:R-:W-:Y:S05]  /*18d80*/  BSYNC B1 ;  /* 0x0000000000017941 */ /* 0x000fea0003800000 */
.L_x_333:
        /* <DEDUP_REMOVED lines=13> */
.L_x_336:
[----:B------:R-:W-:Y:S05]  /*18e60*/  BSYNC B1 ;  /* 0x0000000000017941 */ /* 0x000fea0003800000 */
.L_x_335:
        /* <DEDUP_REMOVED lines=13> */
.L_x_338:
[----:B------:R-:W-:Y:S05]  /*18f40*/  BSYNC B1 ;  /* 0x0000000000017941 */ /* 0x000fea0003800000 */
.L_x_337:
        /* <DEDUP_REMOVED lines=13> */
.L_x_340:
[----:B------:R-:W-:Y:S05]  /*19020*/  BSYNC B1 ;  /* 0x0000000000017941 */ /* 0x000fea0003800000 */
.L_x_339:
        /* <DEDUP_REMOVED lines=13> */
.L_x_342:
[----:B------:R-:W-:Y:S05]  /*19100*/  BSYNC B1 ;  /* 0x0000000000017941 */ /* 0x000fea0003800000 */
.L_x_341:
        /* <DEDUP_REMOVED lines=13> */
.L_x_344:
[----:B------:R-:W-:Y:S05]  /*191e0*/  BSYNC B1 ;  /* 0x0000000000017941 */ /* 0x000fea0003800000 */
.L_x_343:
        /* <DEDUP_REMOVED lines=13> */
.L_x_346:
[----:B------:R-:W-:Y:S05]  /*192c0*/  BSYNC B1 ;  /* 0x0000000000017941 */ /* 0x000fea0003800000 */
.L_x_345:
        /* <DEDUP_REMOVED lines=13> */
.L_x_348:
[----:B------:R-:W-:Y:S05]  /*193a0*/  BSYNC B1 ;  /* 0x0000000000017941 */ /* 0x000fea0003800000 */
.L_x_347:
        /* <DEDUP_REMOVED lines=13> */
.L_x_350:
[----:B------:R-:W-:Y:S05]  /*19480*/  BSYNC B1 ;  /* 0x0000000000017941 */ /* 0x000fea0003800000 */
.L_x_349:
        /* <DEDUP_REMOVED lines=13> */
.L_x_352:
[----:B------:R-:W-:Y:S05]  /*19560*/  BSYNC B1 ;  /* 0x0000000000017941 */ /* 0x000fea0003800000 */
.L_x_351:
        /* <DEDUP_REMOVED lines=13> */
.L_x_354:
[----:B------:R-:W-:Y:S05]  /*19640*/  BSYNC B1 ;  /* 0x0000000000017941 */ /* 0x000fea0003800000 */
.L_x_353:
        /* <DEDUP_REMOVED lines=13> */
.L_x_356:
[----:B------:R-:W-:Y:S05]  /*19720*/  BSYNC B1 ;  /* 0x0000000000017941 */ /* 0x000fea0003800000 */
.L_x_355:
        /* <DEDUP_REMOVED lines=13> */
.L_x_358:
[----:B------:R-:W-:Y:S05]  /*19800*/  BSYNC B1 ;  /* 0x0000000000017941 */ /* 0x000fea0003800000 */
.L_x_357:
        /* <DEDUP_REMOVED lines=13> */
.L_x_360:
[----:B------:R-:W-:Y:S05]  /*198e0*/  BSYNC B1 ;  /* 0x0000000000017941 */ /* 0x000fea0003800000 */
.L_x_359:
        /* <DEDUP_REMOVED lines=13> */
.L_x_362:
[----:B------:R-:W-:Y:S05]  /*199c0*/  BSYNC B1 ;  /* 0x0000000000017941 */ /* 0x000fea0003800000 */
.L_x_361:
        /* <DEDUP_REMOVED lines=13> */
.L_x_364:
[----:B------:R-:W-:Y:S05]  /*19aa0*/  BSYNC B1 ;  /* 0x0000000000017941 */ /* 0x000fea0003800000 */
.L_x_363:
        /* <DEDUP_REMOVED lines=13> */
.L_x_366:
[----:B------:R-:W-:Y:S05]  /*19b80*/  BSYNC B1 ;  /* 0x0000000000017941 */ /* 0x000fea0003800000 */
.L_x_365:
        /* <DEDUP_REMOVED lines=13> */
.L_x_368:
[----:B------:R-:W-:Y:S05]  /*19c60*/  BSYNC B1 ;  /* 0x0000000000017941 */ /* 0x000fea0003800000 */
.L_x_367:
        /* <DEDUP_REMOVED lines=13> */
.L_x_370:
[----:B------:R-:W-:Y:S05]  /*19d40*/  BSYNC B1 ;  /* 0x0000000000017941 */ /* 0x000fea0003800000 */
.L_x_369:
        /* <DEDUP_REMOVED lines=13> */
.L_x_372:
[----:B------:R-:W-:Y:S05]  /*19e20*/  BSYNC B1 ;  /* 0x0000000000017941 */ /* 0x000fea0003800000 */
.L_x_371:
        /* <DEDUP_REMOVED lines=13> */
.L_x_374:
[----:B------:R-:W-:Y:S05]  /*19f00*/  BSYNC B1 ;  /* 0x0000000000017941 */ /* 0x000fea0003800000 */
.L_x_373:
        /* <DEDUP_REMOVED lines=13> */
.L_x_376:
[----:B------:R-:W-:Y:S05]  /*19fe0*/  BSYNC B1 ;  /* 0x0000000000017941 */ /* 0x000fea0003800000 */
.L_x_375:
        /* <DEDUP_REMOVED lines=13> */
.L_x_378:
[----:B------:R-:W-:Y:S05]  /*1a0c0*/  BSYNC B1 ;  /* 0x0000000000017941 */ /* 0x000fea0003800000 */
.L_x_377:
        /* <DEDUP_REMOVED lines=13> */
.L_x_380:
[----:B------:R-:W-:Y:S05]  /*1a1a0*/  BSYNC B1 ;  /* 0x0000000000017941 */ /* 0x000fea0003800000 */
.L_x_379:
        /* <DEDUP_REMOVED lines=13> */
.L_x_382:
[----:B------:R-:W-:Y:S05]  /*1a280*/  BSYNC B1 ;  /* 0x0000000000017941 */ /* 0x000fea0003800000 */
.L_x_381:
        /* <DEDUP_REMOVED lines=13> */
.L_x_384:
[----:B------:R-:W-:Y:S05]  /*1a360*/  BSYNC B1 ;  /* 0x0000000000017941 */ /* 0x000fea0003800000 */
.L_x_383:
        /* <DEDUP_REMOVED lines=13> */
.L_x_386:
[----:B------:R-:W-:Y:S05]  /*1a440*/  BSYNC B1 ;  /* 0x0000000000017941 */ /* 0x000fea0003800000 */
.L_x_385:
        /* <DEDUP_REMOVED lines=13> */
.L_x_388:
[----:B------:R-:W-:Y:S05]  /*1a520*/  BSYNC B1 ;  /* 0x0000000000017941 */ /* 0x000fea0003800000 */
.L_x_387:
        /* <DEDUP_REMOVED lines=13> */
.L_x_390:
[----:B------:R-:W-:Y:S05]  /*1a600*/  BSYNC B1 ;  /* 0x0000000000017941 */ /* 0x000fea0003800000 */
.L_x_389:
        /* <DEDUP_REMOVED lines=13> */
.L_x_392:
[----:B------:R-:W-:Y:S05]  /*1a6e0*/  BSYNC B1 ;  /* 0x0000000000017941 */ /* 0x000fea0003800000 */
.L_x_391:
        /* <DEDUP_REMOVED lines=13> */
.L_x_394:
[----:B------:R-:W-:Y:S05]  /*1a7c0*/  BSYNC B1 ;  /* 0x0000000000017941 */ /* 0x000fea0003800000 */
.L_x_393:
        /* <DEDUP_REMOVED lines=13> */
.L_x_396:
[----:B------:R-:W-:Y:S05]  /*1a8a0*/  BSYNC B1 ;  /* 0x0000000000017941 */ /* 0x000fea0003800000 */
.L_x_395:
        /* <DEDUP_REMOVED lines=13> */
.L_x_398:
[----:B------:R-:W-:Y:S05]  /*1a980*/  BSYNC B1 ;  /* 0x0000000000017941 */ /* 0x000fea0003800000 */
.L_x_397:
        /* <DEDUP_REMOVED lines=13> */
.L_x_400:
[----:B------:R-:W-:Y:S05]  /*1aa60*/  BSYNC B1 ;  /* 0x0000000000017941 */ /* 0x000fea0003800000 */
.L_x_399:
        /* <DEDUP_REMOVED lines=13> */
.L_x_402:
[----:B------:R-:W-:Y:S05]  /*1ab40*/  BSYNC B1 ;  /* 0x0000000000017941 */ /* 0x000fea0003800000 */
.L_x_401:
        /* <DEDUP_REMOVED lines=13> */
.L_x_404:
[----:B------:R-:W-:Y:S05]  /*1ac20*/  BSYNC B1 ;  /* 0x0000000000017941 */ /* 0x000fea0003800000 */
.L_x_403:
        /* <DEDUP_REMOVED lines=13> */
.L_x_406:
[----:B------:R-:W-:Y:S05]  /*1ad00*/  BSYNC B1 ;  /* 0x0000000000017941 */ /* 0x000fea0003800000 */
.L_x_405:
        /* <DEDUP_REMOVED lines=13> */
.L_x_408:
[----:B------:R-:W-:Y:S05]  /*1ade0*/  BSYNC B1 ;  /* 0x0000000000017941 */ /* 0x000fea0003800000 */
.L_x_407:
        /* <DEDUP_REMOVED lines=13> */
.L_x_410:
[----:B------:R-:W-:Y:S05]  /*1aec0*/  BSYNC B1 ;  /* 0x0000000000017941 */ /* 0x000fea0003800000 */
.L_x_409:
        /* <DEDUP_REMOVED lines=13> */
.L_x_412:
[----:B------:R-:W-:Y:S05]  /*1afa0*/  BSYNC B1 ;  /* 0x0000000000017941 */ /* 0x000fea0003800000 */
.L_x_411:
        /* <DEDUP_REMOVED lines=13> */
.L_x_414:
[----:B------:R-:W-:Y:S05]  /*1b080*/  BSYNC B1 ;  /* 0x0000000000017941 */ /* 0x000fea0003800000 */
.L_x_413:
        /* <DEDUP_REMOVED lines=13> */
.L_x_416:
[----:B------:R-:W-:Y:S05]  /*1b160*/  BSYNC B1 ;  /* 0x0000000000017941 */ /* 0x000fea0003800000 */
.L_x_415:
        /* <DEDUP_REMOVED lines=13> */
.L_x_418:
[----:B------:R-:W-:Y:S05]  /*1b240*/  BSYNC B1 ;  /* 0x0000000000017941 */ /* 0x000fea0003800000 */
.L_x_417:
        /* <DEDUP_REMOVED lines=13> */
.L_x_420:
[----:B------:R-:W-:Y:S05]  /*1b320*/  BSYNC B1 ;  /* 0x0000000000017941 */ /* 0x000fea0003800000 */
.L_x_419:
        /* <DEDUP_REMOVED lines=13> */
.L_x_422:
[----:B------:R-:W-:Y:S05]  /*1b400*/  BSYNC B1 ;  /* 0x0000000000017941 */ /* 0x000fea0003800000 */
.L_x_421:
        /* <DEDUP_REMOVED lines=13> */
.L_x_424:
[----:B------:R-:W-:Y:S05]  /*1b4e0*/  BSYNC B1 ;  /* 0x0000000000017941 */ /* 0x000fea0003800000 */
.L_x_423:
        /* <DEDUP_REMOVED lines=13> */
.L_x_426:
[----:B------:R-:W-:Y:S05]  /*1b5c0*/  BSYNC B1 ;  /* 0x0000000000017941 */ /* 0x000fea0003800000 */
.L_x_425:
        /* <DEDUP_REMOVED lines=13> */
.L_x_428:
[----:B------:R-:W-:Y:S05]  /*1b6a0*/  BSYNC B1 ;  /* 0x0000000000017941 */ /* 0x000fea0003800000 */
.L_x_427:
        /* <DEDUP_REMOVED lines=13> */
.L_x_430:
[----:B------:R-:W-:Y:S05]  /*1b780*/  BSYNC B1 ;  /* 0x0000000000017941 */ /* 0x000fea0003800000 */
.L_x_429:
        /* <DEDUP_REMOVED lines=13> */
.L_x_432:
[----:B------:R-:W-:Y:S05]  /*1b860*/  BSYNC B1 ;  /* 0x0000000000017941 */ /* 0x000fea0003800000 */
.L_x_431:
        /* <DEDUP_REMOVED lines=13> */
.L_x_434:
[----:B------:R-:W-:Y:S05]  /*1b940*/  BSYNC B1 ;  /* 0x0000000000017941 */ /* 0x000fea0003800000 */
.L_x_433:
        /* <DEDUP_REMOVED lines=13> */
.L_x_436:
[----:B------:R-:W-:Y:S05]  /*1ba20*/  BSYNC B1 ;  /* 0x0000000000017941 */ /* 0x000fea0003800000 */
.L_x_435:
        /* <DEDUP_REMOVED lines=13> */
.L_x_438:
[----:B------:R-:W-:Y:S05]  /*1bb00*/  BSYNC B1 ;  /* 0x0000000000017941 */ /* 0x000fea0003800000 */
.L_x_437:
        /* <DEDUP_REMOVED lines=13> */
.L_x_440:
[----:B------:R-:W-:Y:S05]  /*1bbe0*/  BSYNC B1 ;  /* 0x0000000000017941 */ /* 0x000fea0003800000 */
.L_x_439:
        /* <DEDUP_REMOVED lines=13> */
.L_x_442:
[----:B------:R-:W-:Y:S05]  /*1bcc0*/  BSYNC B1 ;  /* 0x0000000000017941 */ /* 0x000fea0003800000 */
.L_x_441:
        /* <DEDUP_REMOVED lines=13> */
.L_x_444:
[----:B------:R-:W-:Y:S05]  /*1bda0*/  BSYNC B1 ;  /* 0x0000000000017941 */ /* 0x000fea0003800000 */
.L_x_443:
        /* <DEDUP_REMOVED lines=13> */
.L_x_446:
[----:B------:R-:W-:Y:S05]  /*1be80*/  BSYNC B1 ;  /* 0x0000000000017941 */ /* 0x000fea0003800000 */
.L_x_445:
        /* <DEDUP_REMOVED lines=13> */
.L_x_448:
[----:B------:R-:W-:Y:S05]  /*1bf60*/  BSYNC B1 ;  /* 0x0000000000017941 */ /* 0x000fea0003800000 */
.L_x_447:
        /* <DEDUP_REMOVED lines=13> */
.L_x_450:
[----:B------:R-:W-:Y:S05]  /*1c040*/  BSYNC B1 ;  /* 0x0000000000017941 */ /* 0x000fea0003800000 */
.L_x_449:
        /* <DEDUP_REMOVED lines=13> */
.L_x_452:
[----:B------:R-:W-:Y:S05]  /*1c120*/  BSYNC B1 ;  /* 0x0000000000017941 */ /* 0x000fea0003800000 */
.L_x_451:
        /* <DEDUP_REMOVED lines=13> */
.L_x_454:
[----:B------:R-:W-:Y:S05]  /*1c200*/  BSYNC B1 ;  /* 0x0000000000017941 */ /* 0x000fea0003800000 */
.L_x_453:
        /* <DEDUP_REMOVED lines=13> */
.L_x_456:
[----:B------:R-:W-:Y:S05]  /*1c2e0*/  BSYNC B1 ;  /* 0x0000000000017941 */ /* 0x000fea0003800000 */
.L_x_455:
        /* <DEDUP_REMOVED lines=13> */
.L_x_458:
[----:B------:R-:W-:Y:S05]  /*1c3c0*/  BSYNC B1 ;  /* 0x0000000000017941 */ /* 0x000fea0003800000 */
.L_x_457:
        /* <DEDUP_REMOVED lines=13> */
.L_x_460:
[----:B------:R-:W-:Y:S05]  /*1c4a0*/  BSYNC B1 ;  /* 0x0000000000017941 */ /* 0x000fea0003800000 */
.L_x_459:
        /* <DEDUP_REMOVED lines=13> */
.L_x_462:
[----:B------:R-:W-:Y:S05]  /*1c580*/  BSYNC B1 ;  /* 0x0000000000017941 */ /* 0x000fea0003800000 */
.L_x_461:
        /* <DEDUP_REMOVED lines=13> */
.L_x_464:
[----:B------:R-:W-:Y:S05]  /*1c660*/  BSYNC B1 ;  /* 0x0000000000017941 */ /* 0x000fea0003800000 */
.L_x_463:
        /* <DEDUP_REMOVED lines=13> */
.L_x_466:
[----:B------:R-:W-:Y:S05]  /*1c740*/  BSYNC B1 ;  /* 0x0000000000017941 */ /* 0x000fea0003800000 */
.L_x_465:
        /* <DEDUP_REMOVED lines=13> */
.L_x_468:
[----:B------:R-:W-:Y:S05]  /*1c820*/  BSYNC B1 ;  /* 0x0000000000017941 */ /* 0x000fea0003800000 */
.L_x_467:
        /* <DEDUP_REMOVED lines=13> */
.L_x_470:
[----:B------:R-:W-:Y:S05]  /*1c900*/  BSYNC B1 ;  /* 0x0000000000017941 */ /* 0x000fea0003800000 */
.L_x_469:
        /* <DEDUP_REMOVED lines=13> */
.L_x_472:
[----:B------:R-:W-:Y:S05]  /*1c9e0*/  BSYNC B1 ;  /* 0x0000000000017941 */ /* 0x000fea0003800000 */
.L_x_471:
        /* <DEDUP_REMOVED lines=13> */
.L_x_474:
[----:B------:R-:W-:Y:S05]  /*1cac0*/  BSYNC B1 ;  /* 0x0000000000017941 */ /* 0x000fea0003800000 */
.L_x_473:
        /* <DEDUP_REMOVED lines=13> */
.L_x_476:
[----:B------:R-:W-:Y:S05]  /*1cba0*/  BSYNC B1 ;  /* 0x0000000000017941 */ /* 0x000fea0003800000 */
.L_x_475:
        /* <DEDUP_REMOVED lines=13> */
.L_x_478:
[----:B------:R-:W-:Y:S05]  /*1cc80*/  BSYNC B1 ;  /* 0x0000000000017941 */ /* 0x000fea0003800000 */
.L_x_477:
        /* <DEDUP_REMOVED lines=13> */
.L_x_480:
[----:B------:R-:W-:Y:S05]  /*1cd60*/  BSYNC B1 ;  /* 0x0000000000017941 */ /* 0x000fea0003800000 */
.L_x_479:
        /* <DEDUP_REMOVED lines=13> */
.L_x_482:
[----:B------:R-:W-:Y:S05]  /*1ce40*/  BSYNC B1 ;  /* 0x0000000000017941 */ /* 0x000fea0003800000 */
.L_x_481:
        /* <DEDUP_REMOVED lines=13> */
.L_x_484:
[----:B------:R-:W-:Y:S05]  /*1cf20*/  BSYNC B1 ;  /* 0x0000000000017941 */ /* 0x000fea0003800000 */
.L_x_483:
        /* <DEDUP_REMOVED lines=13> */
.L_x_486:
[----:B------:R-:W-:Y:S05]  /*1d000*/  BSYNC B1 ;  /* 0x0000000000017941 */ /* 0x000fea0003800000 */
.L_x_485:
        /* <DEDUP_REMOVED lines=13> */
.L_x_488:
[----:B------:R-:W-:Y:S05]  /*1d0e0*/  BSYNC B1 ;  /* 0x0000000000017941 */ /* 0x000fea0003800000 */
.L_x_487:
        /* <DEDUP_REMOVED lines=13> */
.L_x_490:
[----:B------:R-:W-:Y:S05]  /*1d1c0*/  BSYNC B1 ;  /* 0x0000000000017941 */ /* 0x000fea0003800000 */
.L_x_489:
        /* <DEDUP_REMOVED lines=13> */
.L_x_492:
[----:B------:R-:W-:Y:S05]  /*1d2a0*/  BSYNC B1 ;  /* 0x0000000000017941 */ /* 0x000fea0003800000 */
.L_x_491:
        /* <DEDUP_REMOVED lines=13> */
.L_x_494:
[----:B------:R-:W-:Y:S05]  /*1d380*/  BSYNC B1 ;  /* 0x0000000000017941 */ /* 0x000fea0003800000 */
.L_x_493:
        /* <DEDUP_REMOVED lines=13> */
.L_x_496:
[----:B------:R-:W-:Y:S05]  /*1d460*/  BSYNC B1 ;  /* 0x0000000000017941 */ /* 0x000fea0003800000 */
.L_x_495:
        /* <DEDUP_REMOVED lines=13> */
.L_x_498:
[----:B------:R-:W-:Y:S05]  /*1d540*/  BSYNC B1 ;  /* 0x0000000000017941 */ /* 0x000fea0003800000 */
.L_x_497:
        /* <DEDUP_REMOVED lines=13> */
.L_x_500:
[----:B------:R-:W-:Y:S05]  /*1d620*/  BSYNC B1 ;  /* 0x0000000000017941 */ /* 0x000fea0003800000 */
.L_x_499:
        /* <DEDUP_REMOVED lines=13> */
.L_x_502:
[----:B------:R-:W-:Y:S05]  /*1d700*/  BSYNC B1 ;  /* 0x0000000000017941 */ /* 0x000fea0003800000 */
.L_x_501:
        /* <DEDUP_REMOVED lines=13> */
.L_x_504:
[----:B------:R-:W-:Y:S05]  /*1d7e0*/  BSYNC B1 ;  /* 0x0000000000017941 */ /* 0x000fea0003800000 */
.L_x_503:
        /* <DEDUP_REMOVED lines=13> */
.L_x_506:
[----:B------:R-:W-:Y:S05]  /*1d8c0*/  BSYNC B1 ;  /* 0x0000000000017941 */ /* 0x000fea0003800000 */
.L_x_505:
        /* <DEDUP_REMOVED lines=13> */
.L_x_508:
[----:B------:R-:W-:Y:S05]  /*1d9a0*/  BSYNC B1 ;  /* 0x0000000000017941 */ /* 0x000fea0003800000 */
.L_x_507:
        /* <DEDUP_REMOVED lines=13> */
.L_x_510:
[----:B------:R-:W-:Y:S05]  /*1da80*/  BSYNC B1 ;  /* 0x0000000000017941 */ /* 0x000fea0003800000 */
.L_x_509:
        /* <DEDUP_REMOVED lines=13> */
.L_x_512:
[----:B------:R-:W-:Y:S05]  /*1db60*/  BSYNC B1 ;  /* 0x0000000000017941 */ /* 0x000fea0003800000 */
.L_x_511:
        /* <DEDUP_REMOVED lines=13> */
.L_x_514:
[----:B------:R-:W-:Y:S05]  /*1dc40*/  BSYNC B1 ;  /* 0x0000000000017941 */ /* 0x000fea0003800000 */
.L_x_513:
        /* <DEDUP_REMOVED lines=13> */
.L_x_516:
[----:B------:R-:W-:Y:S05]  /*1dd20*/  BSYNC B1 ;  /* 0x0000000000017941 */ /* 0x000fea0003800000 */
.L_x_515:
        /* <DEDUP_REMOVED lines=13> */
.L_x_518:
[----:B------:R-:W-:Y:S05]  /*1de00*/  BSYNC B1 ;  /* 0x0000000000017941 */ /* 0x000fea0003800000 */
.L_x_517:
        /* <DEDUP_REMOVED lines=13> */
.L_x_520:
[----:B------:R-:W-:Y:S05]  /*1dee0*/  BSYNC B1 ;  /* 0x0000000000017941 */ /* 0x000fea0003800000 */
.L_x_519:
        /* <DEDUP_REMOVED lines=13> */
.L_x_522:
[----:B------:R-:W-:Y:S05]  /*1dfc0*/  BSYNC B1 ;  /* 0x0000000000017941 */ /* 0x000fea0003800000 */
.L_x_521:
        /* <DEDUP_REMOVED lines=13> */
.L_x_524:
[----:B------:R-:W-:Y:S05]  /*1e0a0*/  BSYNC B1 ;  /* 0x0000000000017941 */ /* 0x000fea0003800000 */
.L_x_523:
        /* <DEDUP_REMOVED lines=13> */
.L_x_526:
[----:B------:R-:W-:Y:S05]  /*1e180*/  BSYNC B1 ;  /* 0x0000000000017941 */ /* 0x000fea0003800000 */
.L_x_525:
        /* <DEDUP_REMOVED lines=13> */
.L_x_528:
[----:B------:R-:W-:Y:S05]  /*1e260*/  BSYNC B1 ;  /* 0x0000000000017941 */ /* 0x000fea0003800000 */
.L_x_527:
        /* <DEDUP_REMOVED lines=13> */
.L_x_530:
[----:B------:R-:W-:Y:S05]  /*1e340*/  BSYNC B1 ;  /* 0x0000000000017941 */ /* 0x000fea0003800000 */
.L_x_529:
        /* <DEDUP_REMOVED lines=13> */
.L_x_532:
[----:B------:R-:W-:Y:S05]  /*1e420*/  BSYNC B1 ;  /* 0x0000000000017941 */ /* 0x000fea0003800000 */
.L_x_531:
        /* <DEDUP_REMOVED lines=13> */
.L_x_534:
[----:B------:R-:W-:Y:S05]  /*1e500*/  BSYNC B1 ;  /* 0x0000000000017941 */ /* 0x000fea0003800000 */
.L_x_533:
        /* <DEDUP_REMOVED lines=13> */
.L_x_536:
[----:B------:R-:W-:Y:S05]  /*1e5e0*/  BSYNC B1 ;  /* 0x0000000000017941 */ /* 0x000fea0003800000 */
.L_x_535:
        /* <DEDUP_REMOVED lines=13> */
.L_x_538:
[----:B------:R-:W-:Y:S05]  /*1e6c0*/  BSYNC B1 ;  /* 0x0000000000017941 */ /* 0x000fea0003800000 */
.L_x_537:
        /* <DEDUP_REMOVED lines=13> */
.L_x_540:
[----:B------:R-:W-:Y:S05]  /*1e7a0*/  BSYNC B1 ;  /* 0x0000000000017941 */ /* 0x000fea0003800000 */
.L_x_539:
        /* <DEDUP_REMOVED lines=13> */
.L_x_542:
[----:B------:R-:W-:Y:S05]  /*1e880*/  BSYNC B1 ;  /* 0x0000000000017941 */ /* 0x000fea0003800000 */
.L_x_541:
        /* <DEDUP_REMOVED lines=13> */
.L_x_544:
[----:B------:R-:W-:Y:S05]  /*1e960*/  BSYNC B1 ;  /* 0x0000000000017941 */ /* 0x000fea0003800000 */
.L_x_543:
        /* <DEDUP_REMOVED lines=13> */
.L_x_546:
[----:B------:R-:W-:Y:S05]  /*1ea40*/  BSYNC B1 ;  /* 0x0000000000017941 */ /* 0x000fea0003800000 */
.L_x_545:
[----:B--234-:R-:W2:Y:S01]  /*1ea50*/  LDL.LU R3, [R1+0x448] ;  /* 0x0004480001037983 */ /* 0x01cea20000300800 */
[----:B-----5:R-:W-:Y:S01]  /*1ea60*/  LOP3.LUT R6, R6, 0xff, RZ, 0xc0, !PT ;  /* 0x000000ff06067812 */ /* 0x020fe200078ec0ff */
[----:B------:R-:W-:Y:S01]  /*1ea70*/  BSSY B1, `(.L_x_547) ;  /* 0x000000b000017945 */ /* 0x000fe20003800000 */
[----:B------:R-:W-:Y:S02]  /*1ea80*/  ISETP.LT.OR P2, PT, R0, 0xf9, !P1 ;  /* 0x000000f90000780c */ /* 0x000fe40004f41670 */
[----:B------:R-:W-:Y:S02]  /*1ea90*/  F2FP.F16.E4M3.UNPACK_B R6, R6 ;  /* 0x00000006ff06723e */ /* 0x000fe400020006ff */
[----:B------:R-:W-:-:S03]  /*1eaa0*/  PRMT R2, RZ, 0x7610, R2 ;  /* 0x00007610ff027816 */ /* 0x000fc60000000002 */
[----:B------:R-:W-:-:S05]  /*1eab0*/  HADD2.F32 R6, -RZ, R6.H0_H0 ;  /* 0x20000006ff067230 */ /* 0x000fca0000004100 */
[----:B------:R-:W-:-:S04]  /*1eac0*/  FMUL R6, R6, UR21 ;  /* 0x0000001506067c20 */ /* 0x000fc80008400000 */
[----:B--2---:R-:W-:-:S05]  /*1ead0*/  FFMA R6, R3, UR20, R6 ;  /* 0x0000001403067c23 */ /* 0x004fca0008000006 */
[----:B------:R-:W-:-:S05]  /*1eae0*/  F2FP.SATFINITE.E4M3.F32.PACK_AB_MERGE_C R3, RZ, R6, RZ ;  /* 0x00000006ff03723e */ /* 0x000fca00048070ff */
[----:B------:R2:W-:Y:S01]  /*1eaf0*/  @!P0 STG.E.U8 desc[UR14][R30.64+0xf9], R3 ;  /* 0x0000f9031e008986 */ /* 0x0005e2000c10110e */
[----:B------:R-:W-:Y:S05]  /*1eb00*/  @P2 BRA `(.L_x_548) ;  /* 0x0000000000042947 */ /* 0x000fea0003800000 */
[----:B------:R3:W5:Y:S02]  /*1eb10*/  LDG.E.U8 R2, desc[UR14][R4.64+0xf8] ;  /* 0x0000f80e04027981 */ /* 0x000764000c1e1100 */
.L_x_548:
[----:B------:R-:W-:Y:S05]  /*1eb20*/  BSYNC B1 ;  /* 0x0000000000017941 */ /* 0x000fea0003800000 */
.L_x_547:
[----:B--2---:R-:W2:Y:S01]  /*1eb30*/  LDL.LU R3, [R1+0x44c] ;  /* 0x00044c0001037983 */ /* 0x004ea20000300800 */
        /* <DEDUP_REMOVED lines=12> */
.L_x_550:
[----:B------:R-:W-:Y:S05]  /*1ec00*/  BSYNC B1 ;  /* 0x0000000000017941 */ /* 0x000fea0003800000 */
.L_x_549:
[----:B------:R-:W-:Y:S05]  /*1ec10*/  @P1 BRA `(.L_x_551) ;  /* 0x0000004800881947 */ /* 0x000fea0003800000 */
[----:B------:R-:W2:Y:S01]  /*1ec20*/  LDL.LU R2, [R1+0x450] ;  /* 0x0004500001027983 */ /* 0x000ea20000300800 */
[----:B-----5:R-:W-:-:S04]  /*1ec30*/  LOP3.LUT R0, R0, 0xff, RZ, 0xc0, !PT ;  /* 0x000000ff00007812 */ /* 0x020fc800078ec0ff */
[----:B------:R-:W-:-:S05]  /*1ec40*/  F2FP.F16.E4M3.UNPACK_B R0, R0 ;  /* 0x00000000ff00723e */ /* 0x000fca00020006ff */
[----:B------:R-:W-:-:S05]  /*1ec50*/  HADD2.F32 R0, -RZ, R0.H0_H0 ;  /* 0x20000000ff007230 */ /* 0x000fca0000004100 */
[----:B------:R-:W-:-:S04]  /*1ec60*/  FMUL R0, R0, UR21 ;  /* 0x0000001500007c20 */ /* 0x000fc80008400000 */
[----:B--2---:R-:W-:-:S05]  /*1ec70*/  FFMA R0, R2, UR20, R0 ;  /* 0x0000001402007c23 */ /* 0x004fca0008000000 */
[----:B------:R-:W-:-:S05]  /*1ec80*/  F2FP.SATFINITE.E4M3.F32.PACK_AB_MERGE_C R3, RZ, R0, RZ ;  /* 0x00000000ff03723e */ /* 0x000fca00048070ff */
[----:B------:R2:W-:Y:S01]  /*1ec90*/  STG.E.U8 desc[UR14][R28.64+0xf9], R3 ;  /* 0x0000f9031c007986 */ /* 0x0005e2000c10110e */
[----:B------:R-:W-:Y:S05]  /*1eca0*/  BRA `(.L_x_551) ;  /* 0x0000004800647947 */ /* 0x000fea0003800000 */
.L_x_38:
[----:B------:R-:W-:Y:S01]  /*1ecb0*/  ISETP.GE.AND P3, PT, R34, 0x1, PT ;  /* 0x000000012200780c */ /* 0x000fe20003f66270 */
[----:B------:R-:W-:Y:S01]  /*1ecc0*/  FMUL R3, R3, UR20 ;  /* 0x0000001403037c20 */ /* 0x000fe20008400000 */
[----:B------:R-:W2:Y:S02]  /*1ecd0*/  LDL.LU R2, [R1+0x200] ;  /* 0x0002000001027983 */ /* 0x000ea40000300800 */
[----:B------:R-:W-:Y:S02]  /*1ece0*/  ISETP.LT.OR P0, PT, R0, 0x1, !P3 ;  /* 0x000000010000780c */ /* 0x000fe40005f01670 */
[----:B------:R-:W-:Y:S01]  /*1ecf0*/  F2FP.SATFINITE.E4M3.F32.PACK_AB_MERGE_C R3, RZ, R3, RZ ;  /* 0x00000003ff03723e */ /* 0x000fe200048070ff */
[----:B------:R-:W-:Y:S01]  /*1ed00*/  FMUL R4, R4, UR20 ;  /* 0x0000001404047c20 */ /* 0x000fe20008400000 */
[----:B------:R-:W-:Y:S01]  /*1ed10*/  ISETP.GE.AND P2, PT, R34, 0x9, PT ;  /* 0x000000092200780c */ /* 0x000fe20003f46270 */
[----:B------:R-:W-:Y:S01]  /*1ed20*/  FMUL R5, R5, UR20 ;  /* 0x0000001405057c20 */ /* 0x000fe20008400000 */
[----:B------:R-:W-:Y:S01]  /*1ed30*/  ISETP.LT.OR P1, PT, R0, 0x9, !P3 ;  /* 0x000000090000780c */ /* 0x000fe20005f21670 */
[----:B------:R-:W-:Y:S01]  /*1ed40*/  FMUL R6, R6, UR20 ;  /* 0x0000001406067c20 */ /* 0x000fe20008400000 */
[----:B------:R-:W-:Y:S01]  /*1ed50*/  FMUL R7, R7, UR20 ;  /* 0x0000001407077c20 */ /* 0x000fe20008400000 */
[----:B------:R-:W-:Y:S01]  /*1ed60*/  ISETP.LT.OR P5, PT, R0, 0xa, !P3 ;  /* 0x0000000a0000780c */ /* 0x000fe20005fa1670 */
[----:B------:R-:W-:Y:S01]  /*1ed70*/  FMUL R8, R8, UR20 ;  /* 0x0000001408087c20 */ /* 0x000fe20008400000 */
[----:B------:R-:W-:Y:S01]  /*1ed80*/  FMUL R9, R9, UR20 ;  /* 0x0000001409097c20 */ /* 0x000fe20008400000 */
[----:B------:R-:W-:Y:S01]  /*1ed90*/  FMUL R10, R10, UR20 ;  /* 0x000000140a0a7c20 */ /* 0x000fe20008400000 */
[----:B------:R0:W-:Y:S01]  /*1eda0*/  @!P0 STG.E.U8 desc[UR14][R24.64], R3 ;  /* 0x0000000318008986 */ /* 0x0001e2000c10110e */
[----:B------:R-:W-:-:S02]  /*1edb0*/  ISETP.LT.OR P0, PT, R0, 0x2, !P3 ;  /* 0x000000020000780c */ /* 0x000fc40005f01670 */
[----:B------:R-:W-:Y:S01]  /*1edc0*/  F2FP.SATFINITE.E4M3.F32.PACK_AB_MERGE_C R4, RZ, R4, RZ ;  /* 0x00000004ff04723e */ /* 0x000fe200048070ff */
[----:B------:R-:W-:Y:S01]  /*1edd0*/  FMUL R11, R11, UR20 ;  /* 0x000000140b0b7c20 */ /* 0x000fe20008400000 */
[----:B------:R-:W-:Y:S01]  /*1ede0*/  F2FP.SATFINITE.E4M3.F32.PACK_AB_MERGE_C R5, RZ, R5, RZ ;  /* 0x00000005ff05723e */ /* 0x000fe200048070ff */
[----:B------:R-:W-:Y:S01]  /*1edf0*/  FMUL R12, R12, UR20 ;  /* 0x000000140c0c7c20 */ /* 0x000fe20008400000 */
[----:B------:R-:W-:Y:S01]  /*1ee00*/  FMUL R13, R13, UR20 ;  /* 0x000000140d0d7c20 */ /* 0x000fe20008400000 */
[----:B------:R-:W-:Y:S01]  /*1ee10*/  FMUL R14, R14, UR20 ;  /* 0x000000140e0e7c20 */ /* 0x000fe20008400000 */
[----:B------:R-:W-:Y:S01]  /*1ee20*/  FMUL R15, R15, UR20 ;  /* 0x000000140f0f7c20 */ /* 0x000fe20008400000 */
[----:B------:R-:W-:Y:S01]  /*1ee30*/  FMUL R16, R16, UR20 ;  /* 0x0000001410107c20 */ /* 0x000fe20008400000 */
[----:B------:R-:W-:Y:S01]  /*1ee40*/  FMUL R17, R17, UR20 ;  /* 0x0000001411117c20 */ /* 0x000fe20008400000 */
[----:B------:R-:W-:Y:S01]  /*1ee50*/  FMUL R18, R18, UR20 ;  /* 0x0000001412127c20 */ /* 0x000fe20008400000 */
[----:B------:R-:W-:Y:S01]  /*1ee60*/  FMUL R19, R19, UR20 ;  /* 0x0000001413137c20 */ /* 0x000fe20008400000 */
[----:B------:R-:W-:Y:S01]  /*1ee70*/  @!P0 STG.E.U8 desc[UR14][R24.64+0x1], R4 ;  /* 0x0000010418008986 */ /* 0x000fe2000c10110e */
[----:B------:R-:W-:-:S02]  /*1ee80*/  ISETP.LT.OR P0, PT, R0, 0x1, !P2 ;  /* 0x000000010000780c */ /* 0x000fc40005701670 */
[----:B------:R-:W-:Y:S01]  /*1ee90*/  F2FP.SATFINITE.E4M3.F32.PACK_AB_MERGE_C R6, RZ, R6, RZ ;  /* 0x00000006ff06723e */ /* 0x000fe200048070ff */
[----:B------:R-:W-:Y:S01]  /*1eea0*/  FMUL R20, R20, UR20 ;  /* 0x0000001414147c20 */ /* 0x000fe20008400000 */
[----:B------:R-:W-:Y:S01]  /*1eeb0*/  FMUL R21, R21, UR20 ;  /* 0x0000001415157c20 */ /* 0x000fe20008400000 */
[----:B------:R-:W-:Y:S01]  /*1eec0*/  FMUL R22, R22, UR20 ;  /* 0x0000001416167c20 */ /* 0x000fe20008400000 */
[----:B------:R-:W3:Y:S07]  /*1eed0*/  LDL.LU R41, [R1+0x204] ;  /* 0x0002040001297983 */ /* 0x000eee0000300800 */
[----:B------:R4:W-:Y:S01]  /*1eee0*/  @!P0 STG.E.U8 desc[UR14][R26.64], R5 ;  /* 0x000000051a008986 */ /* 0x0009e2000c10110e */
[----:B------:R-:W-:-:S02]  /*1eef0*/  ISETP.LT.OR P0, PT, R0, 0x2, !P2 ;  /* 0x000000020000780c */ /* 0x000fc40005701670 */
[----:B------:R-:W-:Y:S01]  /*1ef00*/  F2FP.SATFINITE.E4M3.F32.PACK_AB_MERGE_C R7, RZ, R7, RZ ;  /* 0x00000007ff07723e */ /* 0x000fe200048070ff */
[----:B------:R-:W5:Y:S01]  /*1ef10*/  LDL.LU R39, [R1+0x208] ;  /* 0x0002080001277983 */ /* 0x000f620000300800 */
[----:B------:R-:W-:Y:S02]  /*1ef20*/  F2FP.SATFINITE.E4M3.F32.PACK_AB_MERGE_C R8, RZ, R8, RZ ;  /* 0x00000008ff08723e */ /* 0x000fe400048070ff */
[----:B------:R-:W-:Y:S01]  /*1ef30*/  F2FP.SATFINITE.E4M3.F32.PACK_AB_MERGE_C R9, RZ, R9, RZ ;  /* 0x00000009ff09723e */ /* 0x000fe200048070ff */
[----:B------:R-:W-:Y:S01]  /*1ef40*/  FMUL R23, R23, UR20 ;  /* 0x0000001417177c20 */ /* 0x000fe20008400000 */
[----:B------:R-:W-:Y:S01]  /*1ef50*/  F2FP.SATFINITE.E4M3.F32.PACK_AB_MERGE_C R10, RZ, R10, RZ ;  /* 0x0000000aff0a723e */ /* 0x000fe200048070ff */
[----:B------:R-:W-:Y:S01]  /*1ef60*/  FMUL R152, R152, UR20 ;  /* 0x0000001498987c20 */ /* 0x000fe20008400000 */
[----:B------:R-:W-:Y:S01]  /*1ef70*/  F2FP.SATFINITE.E4M3.F32.PACK_AB_MERGE_C R11, RZ, R11, RZ ;  /* 0x0000000bff0b723e */ /* 0x000fe200048070ff */
[----:B------:R-:W3:Y:S04]  /*1ef80*/  LDL.LU R35, [R1+0x20c] ;  /* 0x00020c0001237983 */ /* 0x000ee80000300800 */
[----:B------:R-:W-:Y:S01]  /*1ef90*/  @!P0 STG.E.U8 desc[UR14][R26.64+0x1], R6 ;  /* 0x000001061a008986 */ /* 0x000fe2000c10110e */
[----:B------:R-:W-:-:S03]  /*1efa0*/  ISETP.LT.OR P0, PT, R0, 0x9, !P2 ;  /* 0x000000090000780c */ /* 0x000fc60005701670 */
[----:B------:R-:W-:Y:S01]  /*1efb0*/  @!P1 STG.E.U8 desc[UR14][R24.64+0x8], R7 ;  /* 0x0000080718009986 */ /* 0x000fe2000c10110e */
[----:B------:R-:W-:-:S03]  /*1efc0*/  ISETP.LT.OR P1, PT, R0, 0xa, !P2 ;  /* 0x0000000a0000780c */ /* 0x000fc60005721670 */
[----:B------:R-:W-:Y:S01]  /*1efd0*/  @!P5 STG.E.U8 desc[UR14][R24.64+0x9], R8 ;  /* 0x000009081800d986 */ /* 0x000fe2000c10110e */
[C---:B------:R-:W-:Y:S02]  /*1efe0*/  ISETP.LT.OR P5, PT, R0.reuse, 0x11, !P3 ;  /* 0x000000110000780c */ /* 0x040fe40005fa1670 */
[----:B------:R-:W-:Y:S01]  /*1eff0*/  F2FP.SATFINITE.E4M3.F32.PACK_AB_MERGE_C R12, RZ, R12, RZ ;  /* 0x0000000cff0c723e */ /* 0x000fe200048070ff */
[----:B------:R-:W-:Y:S01]  /*1f000*/  FMUL R153, R153, UR20 ;  /* 0x0000001499997c20 */ /* 0x000fe20008400000 */
[----:B------:R-:W-:Y:S01]  /*1f010*/  F2FP.SATFINITE.E4M3.F32.PACK_AB_MERGE_C R13, RZ, R13, RZ ;  /* 0x0000000dff0d723e */ /* 0x000fe200048070ff */
[----:B------:R-:W-:Y:S01]  /*1f020*/  @!P0 STG.E.U8 desc[UR14][R26.64+0x8], R9 ;  /* 0x000008091a008986 */ /* 0x000fe2000c10110e */
[----:B------:R-:W-:-:S03]  /*1f030*/  ISETP.LT.OR P0, PT, R0, 0x12, !P3 ;  /* 0x000000120000780c */ /* 0x000fc60005f01670 */
[----:B------:R-:W-:Y:S01]  /*1f040*/  @!P1 STG.E.U8 desc[UR14][R26.64+0x9], R10 ;  /* 0x0000090a1a009986 */ /* 0x000fe2000c10110e */
[----:B------:R-:W-:-:S03]  /*1f050*/  ISETP.LT.OR P1, PT, R0, 0x11, !P2 ;  /* 0x000000110000780c */ /* 0x000fc60005721670 */
[----:B------:R-:W-:Y:S01]  /*1f060*/  @!P5 STG.E.U8 desc[UR14][R24.64+0x10], R11 ;  /* 0x0000100b1800d986 */ /* 0x000fe2000c10110e */
[C---:B------:R-:W-:Y:S02]  /*1f070*/  ISETP.LT.OR P5, PT, R0.reuse, 0x12, !P2 ;  /* 0x000000120000780c */ /* 0x040fe400057a1670 */
[----:B------:R-:W-:Y:S01]  /*1f080*/  F2FP.SATFINITE.E4M3.F32.PACK_AB_MERGE_C R14, RZ, R14, RZ ;  /* 0x0000000eff0e723e */ /* 0x000fe200048070ff */
[----:B------:R-:W5:Y:S04]  /*1f090*/  LDL.LU R33, [R1+0x210] ;  /* 0x0002100001217983 */ /* 0x000f680000300800 */
[----:B------:R-:W-:Y:S01]  /*1f0a0*/  @!P0 STG.E.U8 desc[UR14][R24.64+0x11], R12 ;  /* 0x0000110c18008986 */ /* 0x000fe2000c10110e */
[----:B------:R-:W-:-:S03]  /*1f0b0*/  ISETP.LT.OR P0, PT, R0, 0x19, !P3 ;  /* 0x000000190000780c */ /* 0x000fc60005f01670 */
[----:B------:R-:W-:Y:S01]  /*1f0c0*/  @!P1 STG.E.U8 desc[UR14][R26.64+0x10], R13 ;  /* 0x0000100d1a009986 */ /* 0x000fe2000c10110e */
[C---:B------:R-:W-:Y:S02]  /*1f0d0*/  ISETP.LT.OR P1, PT, R0.reuse, 0x1a, !P3 ;  /* 0x0000001a0000780c */ /* 0x040fe40005f21670 */
[----:B------:R-:W-:Y:S02]  /*1f0e0*/  F2FP.SATFINITE.E4M3.F32.PACK_AB_MERGE_C R15, RZ, R15, RZ ;  /* 0x0000000fff0f723e */ /* 0x000fe400048070ff */
[----:B------:R-:W-:Y:S01]  /*1f0f0*/  F2FP.SATFINITE.E4M3.F32.PACK_AB_MERGE_C R16, RZ, R16, RZ ;  /* 0x00000010ff10723e */ /* 0x000fe200048070ff */
[----:B------:R-:W-:Y:S01]  /*1f100*/  @!P5 STG.E.U8 desc[UR14][R26.64+0x11], R14 ;  /* 0x0000110e1a00d986 */ /* 0x000fe2000c10110e */
[----:B------:R-:W-:-:S03]  /*1f110*/  ISETP.LT.OR P5, PT, R0, 0x19, !P2 ;  /* 0x000000190000780c */ /* 0x000fc600057a1670 */
[----:B------:R-:W-:Y:S01]  /*1f120*/  @!P0 STG.E.U8 desc[UR14][R24.64+0x18], R15 ;  /* 0x0000180f18008986 */ /* 0x000fe2000c10110e */
[----:B------:R-:W-:-:S03]  /*1f130*/  ISETP.LT.OR P0, PT, R0, 0x1a, !P2 ;  /* 0x0000001a0000780c */ /* 0x000fc60005701670 */
[----:B------:R-:W-:Y:S01]  /*1f140*/  @!P1 STG.E.U8 desc[UR14][R24.64+0x19], R16 ;  /* 0x0000191018009986 */ /* 0x000fe2000c10110e */
[----:B------:R-:W-:Y:S02]  /*1f150*/  ISETP.LT.OR P1, PT, R0, 0x21, !P3 ;  /* 0x000000210000780c */ /* 0x000fe40005f21670 */
[----:B------:R-:W-:Y:S01]  /*1f160*/  F2FP.SATFINITE.E4M3.F32.PACK_AB_MERGE_C R17, RZ, R17, RZ ;  /* 0x00000011ff11723e */ /* 0x000fe200048070ff */
[----:B------:R-:W5:Y:S01]  /*1f170*/  LDL.LU R32, [R1+0x214] ;  /* 0x0002140001207983 */ /* 0x000f620000300800 */
[----:B------:R-:W-:Y:S01]  /*1f180*/  F2FP.SATFINITE.E4M3.F32.PACK_AB_MERGE_C R18, RZ, R18, RZ ;  /* 0x00000012ff12723e */ /* 0x000fe200048070ff */
[----:B------:R-:W-:Y:S01]  /*1f190*/  FMUL R154, R154, UR20 ;  /* 0x000000149a9a7c20 */ /* 0x000fe20008400000 */
[----:B------:R-:W-:Y:S01]  /*1f1a0*/  F2FP.SATFINITE.E4M3.F32.PACK_AB_MERGE_C R19, RZ, R19, RZ ;  /* 0x00000013ff13723e */ /* 0x000fe200048070ff */
[----:B------:R-:W-:Y:S01]  /*1f1b0*/  @!P5 STG.E.U8 desc[UR14][R26.64+0x18], R17 ;  /* 0x000018111a00d986 */ /* 0x000fe2000c10110e */
[----:B------:R-:W-:Y:S01]  /*1f1c0*/  ISETP.LT.OR P5, PT, R0, 0x22, !P3 ;  /* 0x000000220000780c */ /* 0x000fe20005fa1670 */
[----:B------:R-:W-:Y:S01]  /*1f1d0*/  FMUL R156, R156, UR20 ;  /* 0x000000149c9c7c20 */ /* 0x000fe20008400000 */
[----:B------:R-:W-:Y:S01]  /*1f1e0*/  F2FP.SATFINITE.E4M3.F32.PACK_AB_MERGE_C R20, RZ, R20, RZ ;  /* 0x00000014ff14723e */ /* 0x000fe200048070ff */
[----:B------:R-:W-:Y:S01]  /*1f1f0*/  @!P0 STG.E.U8 desc[UR14][R26.64+0x19], R18 ;  /* 0x000019121a008986 */ /* 0x000fe2000c10110e */
[C---:B------:R-:W-:Y:S01]  /*1f200*/  ISETP.LT.OR P0, PT, R0.reuse, 0x21, !P2 ;  /* 0x000000210000780c */ /* 0x040fe20005701670 */
[----:B------:R-:W-:Y:S01]  /*1f210*/  FMUL R155, R155, UR20 ;  /* 0x000000149b9b7c20 */ /* 0x000fe20008400000 */
[----:B------:R-:W-:Y:S01]  /*1f220*/  F2FP.SATFINITE.E4M3.F32.PACK_AB_MERGE_C R21, RZ, R21, RZ ;  /* 0x00000015ff15723e */ /* 0x000fe200048070ff */
[----:B------:R-:W-:Y:S01]  /*1f230*/  @!P1 STG.E.U8 desc[UR14][R24.64+0x20], R19 ;  /* 0x0000201318009986 */ /* 0x000fe2000c10110e */
[----:B------:R-:W-:Y:S01]  /*1f240*/  ISETP.LT.OR P1, PT, R0, 0x22, !P2 ;  /* 0x000000220000780c */ /* 0x000fe20005721670 */
[----:B------:R-:W-:Y:S01]  /*1f250*/  FMUL R157, R157, UR20 ;  /* 0x000000149d9d7c20 */ /* 0x000fe20008400000 */
        /* <DEDUP_REMOVED lines=20> */
[C---:B------:R-:W-:Y:S01]  /*1f3a0*/  ISETP.LT.OR P6, PT, R0.reuse, 0x32, !P2 ;  /* 0x000000320000780c */ /* 0x040fe200057c1670 */
        /* <DEDUP_REMOVED lines=45> */
[----:B0-----:R-:W-:Y:S01]  /*1f680*/  F2FP.SATFINITE.E4M3.F32.PACK_AB_MERGE_C R3, RZ, R168, RZ ;  /* 0x000000a8ff03723e */ /* 0x001fe200048070ff */
        /* <DEDUP_REMOVED lines=11> */
[----:B----4-:R-:W-:Y:S01]  /*1f740*/  F2FP.SATFINITE.E4M3.F32.PACK_AB_MERGE_C R5, RZ, R170, RZ ;  /* 0x000000aaff05723e */ /* 0x010fe200048070ff */
        /* <DEDUP_REMOVED lines=8> */
[----:B------:R0:W-:Y:S01]  /*1f7d0*/  @!P1 STG.E.U8 desc[UR14][R24.64+0x49], R3 ;  /* 0x0000490318009986 */ /* 0x0001e2000c10110e */
[C---:B------:R-:W-:Y:S01]  /*1f7e0*/  ISETP.LT.OR P1, PT, R0.reuse, 0x52, !P3 ;  /* 0x000000520000780c */ /* 0x040fe20005f21670 */
[----:B------:R-:W-:Y:S01]  /*1f7f0*/  FMUL R181, R181, UR20 ;  /* 0x00000014b5b57c20 */ /* 0x000fe20008400000 */
[----:B------:R-:W-:Y:S01]  /*1f800*/  F2FP.SATFINITE.E4M3.F32.PACK_AB_MERGE_C R175, RZ, R175, RZ ;  /* 0x000000afffaf723e */ /* 0x000fe200048070ff */
[----:B------:R4:W-:Y:S01]  /*1f810*/  @!P6 STG.E.U8 desc[UR14][R26.64+0x49], R5 ;  /* 0x000049051a00e986 */ /* 0x0009e2000c10110e */
        /* <DEDUP_REMOVED lines=8> */
[----:B0-----:R-:W-:Y:S01]  /*1f8a0*/  F2FP.SATFINITE.E4M3.F32.PACK_AB_MERGE_C R3, RZ, R172, RZ ;  /* 0x000000acff03723e */ /* 0x001fe200048070ff */
[----:B------:R-:W-:Y:S01]  /*1f8b0*/  FMUL R183, R183, UR20 ;  /* 0x00000014b7b77c20 */ /* 0x000fe20008400000 */
[C---:B------:R-:W-:Y:S01]  /*1f8c0*/  ISETP.LT.OR P0, PT, R0.reuse, 0x59, !P3 ;  /* 0x000000590000780c */ /* 0x040fe20005f01670 */
[----:B------:R-:W-:Y:S01]  /*1f8d0*/  FMUL R185, R185, UR20 ;  /* 0x00000014b9b97c20 */ /* 0x000fe20008400000 */
[----:B----4-:R-:W-:Y:S01]  /*1f8e0*/  F2FP.SATFINITE.E4M3.F32.PACK_AB_MERGE_C R5, RZ, R174, RZ ;  /* 0x000000aeff05723e */ /* 0x010fe200048070ff */
        /* <DEDUP_REMOVED lines=8> */
[----:B------:R4:W-:Y:S01]  /*1f970*/  @!P6 STG.E.U8 desc[UR14][R26.64+0x51], R5 ;  /* 0x000051051a00e986 */ /* 0x0009e2000c10110e */
[C---:B------:R-:W-:Y:S01]  /*1f980*/  ISETP.LT.OR P6, PT, R0.reuse, 0x5a, !P2 ;  /* 0x0000005a0000780c */ /* 0x040fe200057c1670 */
[----:B------:R-:W-:Y:S01]  /*1f990*/  FMUL R187, R187, UR20 ;  /* 0x00000014bbbb7c20 */ /* 0x000fe20008400000 */
[----:B------:R-:W-:Y:S01]  /*1f9a0*/  F2FP.SATFINITE.E4M3.F32.PACK_AB_MERGE_C R185, RZ, R185, RZ ;  /* 0x000000b9ffb9723e */ /* 0x000fe200048070ff */
[----:B------:R-:W-:Y:S01]  /*1f9b0*/  @!P0 STG.E.U8 desc[UR14][R24.64+0x58], R175 ;  /* 0x000058af18008986 */ /* 0x000fe2000c10110e */
[----:B0-----:R-:W-:Y:S01]  /*1f9c0*/  F2FP.SATFINITE.E4M3.F32.PACK_AB_MERGE_C R3, RZ, R176, RZ ;  /* 0x000000b0ff03723e */ /* 0x001fe200048070ff */
[----:B------:R-:W-:Y:S01]  /*1f9d0*/  FMUL R189, R189, UR20 ;  /* 0x00000014bdbd7c20 */ /* 0x000fe20008400000 */
[----:B------:R-:W-:Y:S01]  /*1f9e0*/  ISETP.LT.OR P0, PT, R0, 0x61, !P3 ;  /* 0x000000610000780c */ /* 0x000fe20005f01670 */
[----:B------:R-:W-:Y:S01]  /*1f9f0*/  FMUL R190, R190, UR20 ;  /* 0x00000014bebe7c20 */ /* 0x000fe20008400000 */
[----:B------:R-:W-:Y:S01]  /*1fa00*/  FMUL R192, R192, UR20 ;  /* 0x00000014c0c07c20 */ /* 0x000fe20008400000 */
[----:B------:R0:W-:Y:S01]  /*1fa10*/  @!P1 STG.E.U8 desc[UR14][R24.64+0x59], R3 ;  /* 0x0000590318009986 */ /* 0x0001e2000c10110e */
[C---:B------:R-:W-:Y:S01]  /*1fa20*/  ISETP.LT.OR P1, PT, R0.reuse, 0x62, !P3 ;  /* 0x000000620000780c */ /* 0x040fe20005f21670 */
[----:B------:R-:W-:Y:S01]  /*1fa30*/  FMUL R191, R191, UR20 ;  /* 0x00000014bfbf7c20 */ /* 0x000fe20008400000 */
[----:B----4-:R-:W-:Y:S01]  /*1fa40*/  F2FP.SATFINITE.E4M3.F32.PACK_AB_MERGE_C R5, RZ, R178, RZ ;  /* 0x000000b2ff05723e */ /* 0x010fe200048070ff */
[----:B------:R-:W-:Y:S01]  /*1fa50*/  @!P5 STG.E.U8 desc[UR14][R26.64+0x58], R177 ;  /* 0x000058b11a00d986 */ /* 0x000fe2000c10110e */
        /* <DEDUP_REMOVED lines=12> */
[----:B------:R-:W-:Y:S01]  /*1fb20*/  F2FP.SATFINITE.E4M3.F32.PACK_AB_MERGE_C R191, RZ, R191, RZ ;  /* 0x000000bfffbf723e */ /* 0x000fe200048070ff */
[----:B------:R0:W-:Y:S01]  /*1fb30*/  @!P1 STG.E.U8 desc[UR14][R24.64+0x61], R3 ;  /* 0x0000610318009986 */ /* 0x0001e2000c10110e */
[C---:B------:R-:W-:Y:S01]  /*1fb40*/  ISETP.LT.OR P1, PT, R0.reuse, 0x6a, !P3 ;  /* 0x0000006a0000780c */ /* 0x040fe20005f21670 */
[----:B------:R-:W-:Y:S01]  /*1fb50*/  FMUL R197, R197, UR20 ;  /* 0x00000014c5c57c20 */ /* 0x000fe20008400000 */
[----:B----4-:R-:W-:Y:S01]  /*1fb60*/  F2FP.SATFINITE.E4M3.F32.PACK_AB_MERGE_C R5, RZ, R182, RZ ;  /* 0x000000b6ff05723e */ /* 0x010fe200048070ff */
[----:B------:R-:W-:Y:S01]  /*1fb70*/  @!P5 STG.E.U8 desc[UR14][R26.64+0x60], R181 ;  /* 0x000060b51a00d986 */ /* 0x000fe2000c10110e */
[----:B------:R-:W-:Y:S01]  /*1fb80*/  ISETP.LT.OR P5, PT, R0, 0x69, !P2 ;  /* 0x000000690000780c */ /* 0x000fe200057a1670 */
        /* <DEDUP_REMOVED lines=13> */
[----:B------:R-:W-:Y:S01]  /*1fc60*/  ISETP.LT.OR P1, PT, R0, 0x72, !P3 ;  /* 0x000000720000780c */ /* 0x000fe20005f21670 */
[----:B------:R-:W-:Y:S01]  /*1fc70*/  FMUL R202, R202, UR20 ;  /* 0x00000014caca7c20 */ /* 0x000fe20008400000 */
[----:B----4-:R-:W-:Y:S01]  /*1fc80*/  F2FP.SATFINITE.E4M3.F32.PACK_AB_MERGE_C R5, RZ, R186, RZ ;  /* 0x000000baff05723e */ /* 0x010fe200048070ff */
        /* <DEDUP_REMOVED lines=111> */
[----:B--2---:R-:W-:Y:S01]  /*20380*/  FMUL R2, R2, UR20 ;  /* 0x0000001402027c20 */ /* 0x004fe20008400000 */
        /* <DEDUP_REMOVED lines=8> */
[----:B------:R-:W4:Y:S01]  /*20410*/  LDL.LU R38, [R1+0x218] ;  /* 0x0002180001267983 */ /* 0x000f220000300800 */
[----:B------:R-:W-:-:S03]  /*20420*/  F2FP.SATFINITE.E4M3.F32.PACK_AB_MERGE_C R233, RZ, R233, RZ ;  /* 0x000000e9ffe9723e */ /* 0x000fc600048070ff */
[----:B------:R0:W-:Y:S01]  /*20430*/  @!P1 STG.E.U8 desc[UR14][R24.64+0xa1], R3 ;  /* 0x0000a10318009986 */ /* 0x0001e2000c10110e */
[C---:B------:R-:W-:Y:S02]  /*20440*/  ISETP.LT.OR P1, PT, R0.reuse, 0xaa, !P3 ;  /* 0x000000aa0000780c */ /* 0x040fe40005f21670 */
[----:B--2---:R-:W-:Y:S01]  /*20450*/  F2FP.SATFINITE.E4M3.F32.PACK_AB_MERGE_C R5, RZ, R214, RZ ;  /* 0x000000d6ff05723e */ /* 0x004fe200048070ff */
[----:B------:R-:W-:Y:S01]  /*20460*/  @!P5 STG.E.U8 desc[UR14][R26.64+0xa0], R213 ;  /* 0x0000a0d51a00d986 */ /* 0x000fe2000c10110e */
[----:B------:R-:W-:-:S03]  /*20470*/  ISETP.LT.OR P5, PT, R0, 0xa9, !P2 ;  /* 0x000000a90000780c */ /* 0x000fc600057a1670 */
[----:B------:R2:W-:Y:S01]  /*20480*/  @!P6 STG.E.U8 desc[UR14][R26.64+0xa1], R5 ;  /* 0x0000a1051a00e986 */ /* 0x0005e2000c10110e */
[C---:B------:R-:W-:Y:S02]  /*20490*/  ISETP.LT.OR P6, PT, R0.reuse, 0xaa, !P2 ;  /* 0x000000aa0000780c */ /* 0x040fe400057c1670 */
[----:B0-----:R-:W-:Y:S01]  /*204a0*/  F2FP.SATFINITE.E4M3.F32.PACK_AB_MERGE_C R3, RZ, R216, RZ ;  /* 0x000000d8ff03723e */ /* 0x001fe200048070ff */
[----:B------:R-:W-:Y:S01]  /*204b0*/  @!P0 STG.E.U8 desc[UR14][R24.64+0xa8], R215 ;  /* 0x0000a8d718008986 */ /* 0x000fe2000c10110e */
[----:B------:R-:W-:-:S03]  /*204c0*/  ISETP.LT.OR P0, PT, R0, 0xb1, !P3 ;  /* 0x000000b10000780c */ /* 0x000fc60005f01670 */
        /* <DEDUP_REMOVED lines=38> */
[----:B------:R-:W4:Y:S04]  /*20730*/  LDL.LU R37, [R1+0x21c] ;  /* 0x00021c0001257983 */ /* 0x000f280000300800 */
[----:B------:R-:W-:Y:S01]  /*20740*/  @!P1 STG.E.U8 desc[UR14][R24.64+0xc9], R3 ;  /* 0x0000c90318009986 */ /* 0x000fe2000c10110e */
[C---:B------:R-:W-:Y:S02]  /*20750*/  ISETP.LT.OR P1, PT, R0.reuse, 0xd2, !P3 ;  /* 0x000000d20000780c */ /* 0x040fe40005f21670 */
[----:B--2---:R-:W-:Y:S01]  /*20760*/  F2FP.SATFINITE.E4M3.F32.PACK_AB_MERGE_C R5, RZ, R234, RZ ;  /* 0x000000eaff05723e */ /* 0x004fe200048070ff */
[----:B------:R-:W2:Y:S01]  /*20770*/  LDL.LU R36, [R1+0x220] ;  /* 0x0002200001247983 */ /* 0x000ea20000300800 */
[----:B------:R-:W-:Y:S01]  /*20780*/  F2FP.SATFINITE.E4M3.F32.PACK_AB_MERGE_C R7, RZ, R236, RZ ;  /* 0x000000ecff07723e */ /* 0x000fe200048070ff */
[----:B---3--:R-:W-:Y:S01]  /*20790*/  FMUL R4, R35, UR20 ;  /* 0x0000001423047c20 */ /* 0x008fe20008400000 */
[----:B------:R-:W-:Y:S01]  /*207a0*/  F2FP.SATFINITE.E4M3.F32.PACK_AB_MERGE_C R9, RZ, R2, RZ ;  /* 0x00000002ff09723e */ /* 0x000fe200048070ff */
[----:B------:R-:W-:Y:S01]  /*207b0*/  FMUL R2, R41, UR20 ;  /* 0x0000001429027c20 */ /* 0x000fe20008400000 */
[----:B------:R-:W3:Y:S04]  /*207c0*/  LDL.LU R35, [R1+0x224] ;  /* 0x0002240001237983 */ /* 0x000ee80000300800 */
[----:B------:R-:W-:Y:S01]  /*207d0*/  @!P0 STG.E.U8 desc[UR14][R24.64+0xc8], R231 ;  /* 0x0000c8e718008986 */ /* 0x000fe2000c10110e */
[----:B------:R-:W-:-:S03]  /*207e0*/  ISETP.LT.OR P0, PT, R0, 0xd1, !P3 ;  /* 0x000000d10000780c */ /* 0x000fc60005f01670 */
[----:B------:R-:W-:Y:S01]  /*207f0*/  @!P5 STG.E.U8 desc[UR14][R26.64+0xc8], R233 ;  /* 0x0000c8e91a00d986 */ /* 0x000fe2000c10110e */
[----:B------:R-:W-:-:S03]  /*20800*/  ISETP.LT.OR P5, PT, R0, 0xd1, !P2 ;  /* 0x000000d10000780c */ /* 0x000fc600057a1670 */
[----:B------:R5:W-:Y:S01]  /*20810*/  @!P6 STG.E.U8 desc[UR14][R26.64+0xc9], R5 ;  /* 0x0000c9051a00e986 */ /* 0x000be2000c10110e */
[----:B------:R-:W-:-:S03]  /*20820*/  ISETP.LT.OR P6, PT, R0, 0xd2, !P2 ;  /* 0x000000d20000780c */ /* 0x000fc600057c1670 */
[----:B------:R0:W-:Y:S01]  /*20830*/  @!P1 STG.E.U8 desc[UR14][R24.64+0xd1], R7 ;  /* 0x0000d10718009986 */ /* 0x0001e2000c10110e */
[----:B-----5:R-:W-:-:S03]  /*20840*/  FMUL R5, R33, UR20 ;  /* 0x0000001421057c20 */ /* 0x020fc60008400000 */
[----:B------:R-:W5:Y:S01]  /*20850*/  LDL.LU R33, [R1+0x228] ;  /* 0x0002280001217983 */ /* 0x000f620000300800 */
[----:B0-----:R-:W-:Y:S01]  /*20860*/  F2FP.SATFINITE.E4M3.F32.PACK_AB_MERGE_C R7, RZ, R2, RZ ;  /* 0x00000002ff07723e */ /* 0x001fe200048070ff */
[----:B------:R-:W-:Y:S02]  /*20870*/  FMUL R2, R32, UR20 ;  /* 0x0000001420027c20 */ /* 0x000fe40008400000 */
[----:B------:R-:W5:Y:S04]  /*20880*/  LDL.LU R41, [R1+0x22c] ;  /* 0x00022c0001297983 */ /* 0x000f680000300800 */
[----:B------:R-:W5:Y:S01]  /*20890*/  LDL.LU R32, [R1+0x230] ;  /* 0x0002300001207983 */ /* 0x000f620000300800 */
[----:B------:R-:W-:Y:S01]  /*208a0*/  F2FP.SATFINITE.E4M3.F32.PACK_AB_MERGE_C R235, RZ, R235, RZ ;  /* 0x000000ebffeb723e */ /* 0x000fe200048070ff */
[----:B------:R-:W-:Y:S01]  /*208b0*/  FMUL R3, R39, UR20 ;  /* 0x0000001427037c20 */ /* 0x000fe20008400000 */
[----:B------:R-:W-:Y:S01]  /*208c0*/  F2FP.SATFINITE.E4M3.F32.PACK_AB_MERGE_C R237, RZ, R237, RZ ;  /* 0x000000edffed723e */ /* 0x000fe200048070ff */
[----:B------:R-:W5:Y:S04]  /*208d0*/  LDL.LU R39, [R1+0x234] ;  /* 0x0002340001277983 */ /* 0x000f680000300800 */
[----:B------:R-:W-:Y:S01]  /*208e0*/  @!P0 STG.E.U8 desc[UR14][R24.64+0xd0], R235 ;  /* 0x0000d0eb18008986 */ /* 0x000fe2000c10110e */
[----:B------:R-:W-:-:S02]  /*208f0*/  ISETP.LT.OR P0, PT, R0, 0xd9, !P3 ;  /* 0x000000d90000780c */ /* 0x000fc40005f01670 */
[C---:B------:R-:W-:Y:S01]  /*20900*/  ISETP.LT.OR P1, PT, R0.reuse, 0xda, !P3 ;  /* 0x000000da0000780c */ /* 0x040fe20005f21670 */
[----:B------:R-:W-:Y:S01]  /*20910*/  @!P5 STG.E.U8 desc[UR14][R26.64+0xd0], R237 ;  /* 0x0000d0ed1a00d986 */ /* 0x000fe2000c10110e */
[----:B------:R-:W-:Y:S02]  /*20920*/  ISETP.LT.OR P5, PT, R0, 0xd9, !P2 ;  /* 0x000000d90000780c */ /* 0x000fe400057a1670 */
[----:B------:R-:W-:Y:S01]  /*20930*/  F2FP.SATFINITE.E4M3.F32.PACK_AB_MERGE_C R11, RZ, R3, RZ ;  /* 0x00000003ff0b723e */ /* 0x000fe200048070ff */
[----:B------:R0:W-:Y:S01]  /*20940*/  @!P6 STG.E.U8 desc[UR14][R26.64+0xd1], R9 ;  /* 0x0000d1091a00e986 */ /* 0x0001e2000c10110e */
[----:B------:R-:W-:-:S05]  /*20950*/  F2FP.SATFINITE.E4M3.F32.PACK_AB_MERGE_C R13, RZ, R4, RZ ;  /* 0x00000004ff0d723e */ /* 0x000fca00048070ff */
[----:B------:R1:W-:Y:S01]  /*20960*/  @!P0 STG.E.U8 desc[UR14][R24.64+0xd8], R7 ;  /* 0x0000d80718008986 */ /* 0x0003e2000c10110e */
[----:B0-----:R-:W-:-:S03]  /*20970*/  F2FP.SATFINITE.E4M3.F32.PACK_AB_MERGE_C R9, RZ, R5, RZ ;  /* 0x00000005ff09723e */ /* 0x001fc600048070ff */
[----:B------:R0:W-:Y:S01]  /*20980*/  @!P1 STG.E.U8 desc[UR14][R24.64+0xd9], R11 ;  /* 0x0000d90b18009986 */ /* 0x0001e2000c10110e */
[----:B-1----:R-:W-:-:S03]  /*20990*/  F2FP.SATFINITE.E4M3.F32.PACK_AB_MERGE_C R7, RZ, R2, RZ ;  /* 0x00000002ff07723e */ /* 0x002fc600048070ff */
[----:B------:R1:W-:Y:S01]  /*209a0*/  @!P5 STG.E.U8 desc[UR14][R26.64+0xd8], R13 ;  /* 0x0000d80d1a00d986 */ /* 0x0003e2000c10110e */
[----:B----4-:R-:W-:-:S03]  /*209b0*/  FMUL R3, R38, UR20 ;  /* 0x0000001426037c20 */ /* 0x010fc60008400000 */
[----:B------:R-:W4:Y:S02]  /*209c0*/  LDL.LU R38, [R1+0x238] ;  /* 0x0002380001267983 */ /* 0x000f240000300800 */
[----:B0-----:R-:W-:Y:S01]  /*209d0*/  F2FP.SATFINITE.E4M3.F32.PACK_AB_MERGE_C R11, RZ, R3, RZ ;  /* 0x00000003ff0b723e */ /* 0x001fe200048070ff */
[----:B------:R-:W-:Y:S02]  /*209e0*/  FMUL R4, R37, UR20 ;  /* 0x0000001425047c20 */ /* 0x000fe40008400000 */
[----:B------:R-:W4:Y:S01]  /*209f0*/  LDL.LU R37, [R1+0x23c] ;  /* 0x00023c0001257983 */ /* 0x000f220000300800 */
[----:B--2---:R-:W-:-:S03]  /*20a00*/  FMUL R5, R36, UR20 ;  /* 0x0000001424057c20 */ /* 0x004fc60008400000 */
[----:B------:R-:W2:Y:S01]  /*20a10*/  LDL.LU R36, [R1+0x240] ;  /* 0x0002400001247983 */ /* 0x000ea20000300800 */
[----:B---3--:R-:W-:-:S03]  /*20a20*/  FMUL R2, R35, UR20 ;  /* 0x0000001423027c20 */ /* 0x008fc60008400000 */
[----:B------:R-:W3:Y:S01]  /*20a30*/  LDL.LU R35, [R1+0x244] ;  /* 0x0002440001237983 */ /* 0x000ee20000300800 */
[----:B-1----:R-:W-:Y:S01]  /*20a40*/  F2FP.SATFINITE.E4M3.F32.PACK_AB_MERGE_C R13, RZ, R4, RZ ;  /* 0x00000004ff0d723e */ /* 0x002fe200048070ff */
[----:B-----5:R-:W-:Y:S02]  /*20a50*/  FMUL R3, R33, UR20 ;  /* 0x0000001421037c20 */ /* 0x020fe40008400000 */
[----:B------:R-:W5:Y:S01]  /*20a60*/  LDL.LU R33, [R1+0x248] ;  /* 0x0002480001217983 */ /* 0x000f620000300800 */
[----:B------:R-:W-:-:S03]  /*20a70*/  FMUL R4, R32, UR20 ;  /* 0x0000001420047c20 */ /* 0x000fc60008400000 */
[----:B------:R-:W5:Y:S01]  /*20a80*/  LDL.LU R32, [R1+0x24c] ;  /* 0x00024c0001207983 */ /* 0x000f620000300800 */
[C---:B------:R-:W-:Y:S02]  /*20a90*/  ISETP.LT.OR P6, PT, R0.reuse, 0xda, !P2 ;  /* 0x000000da0000780c */ /* 0x040fe400057c1670 */
[C---:B------:R-:W-:Y:S02]  /*20aa0*/  ISETP.LT.OR P5, PT, R0.reuse, 0xe1, !P3 ;  /* 0x000000e10000780c */ /* 0x040fe40005fa1670 */
[C---:B------:R-:W-:Y:S02]  /*20ab0*/  ISETP.LT.OR P1, PT, R0.reuse, 0xe2, !P2 ;  /* 0x000000e20000780c */ /* 0x040fe40005721670 */
[----:B------:R-:W-:-:S07]  /*20ac0*/  ISETP.LT.OR P0, PT, R0, 0xe1, !P2 ;  /* 0x000000e10000780c */ /* 0x000fce0005701670 */
[----:B------:R0:W-:Y:S01]  /*20ad0*/  @!P6 STG.E.U8 desc[UR14][R26.64+0xd9], R9 ;  /* 0x0000d9091a00e986 */ /* 0x0001e2000c10110e */
[----:B------:R-:W-:Y:S02]  /*20ae0*/  ISETP.LT.OR P6, PT, R0, 0xe2, !P3 ;  /* 0x000000e20000780c */ /* 0x000fe40005fc1670 */
[----:B------:R-:W-:Y:S01]  /*20af0*/  F2FP.SATFINITE.E4M3.F32.PACK_AB_MERGE_C R5, RZ, R5, RZ ;  /* 0x00000005ff05723e */ /* 0x000fe200048070ff */
[----:B------:R-:W-:Y:S01]  /*20b00*/  @!P5 STG.E.U8 desc[UR14][R24.64+0xe0], R7 ;  /* 0x0000e0071800d986 */ /* 0x000fe2000c10110e */
[----:B0-----:R-:W-:Y:S01]  /*20b10*/  F2FP.SATFINITE.E4M3.F32.PACK_AB_MERGE_C R9, RZ, R2, RZ ;  /* 0x00000002ff09723e */ /* 0x001fe200048070ff */
[----:B------:R-:W-:-:S08]  /*20b20*/  FMUL R2, R41, UR20 ;  /* 0x0000001429027c20 */ /* 0x000fd00008400000 */
[----:B------:R-:W-:Y:S01]  /*20b30*/  @!P6 STG.E.U8 desc[UR14][R24.64+0xe1], R11 ;  /* 0x0000e10b1800e986 */ /* 0x000fe2000c10110e */
[----:B------:R-:W-:-:S03]  /*20b40*/  ISETP.LT.OR P6, PT, R0, 0xe9, !P3 ;  /* 0x000000e90000780c */ /* 0x000fc60005fc1670 */
[----:B------:R0:W-:Y:S04]  /*20b50*/  @!P1 STG.E.U8 desc[UR14][R26.64+0xe1], R5 ;  /* 0x0000e1051a009986 */ /* 0x0001e8000c10110e */
[----:B------:R-:W5:Y:S01]  /*20b60*/  LDL.LU R41, [R1+0x250] ;  /* 0x0002500001297983 */ /* 0x000f620000300800 */
[----:B------:R-:W-:-:S03]  /*20b70*/  ISETP.LT.OR P5, PT, R0, 0xea, !P2 ;  /* 0x000000ea0000780c */ /* 0x000fc600057a1670 */
[----:B------:R1:W-:Y:S01]  /*20b80*/  @!P0 STG.E.U8 desc[UR14][R26.64+0xe0], R13 ;  /* 0x0000e00d1a008986 */ /* 0x0003e2000c10110e */
[----:B0-----:R-:W-:Y:S01]  /*20b90*/  F2FP.SATFINITE.E4M3.F32.PACK_AB_MERGE_C R5, RZ, R2, RZ ;  /* 0x00000002ff05723e */ /* 0x001fe200048070ff */
[----:B------:R-:W-:Y:S02]  /*20ba0*/  FMUL R2, R39, UR20 ;  /* 0x0000001427027c20 */ /* 0x000fe40008400000 */
[----:B------:R-:W5:Y:S01]  /*20bb0*/  LDL.LU R39, [R1+0x254] ;  /* 0x0002540001277983 */ /* 0x000f620000300800 */
[----:B------:R-:W-:Y:S02]  /*20bc0*/  ISETP.LT.OR P0, PT, R0, 0xea, !P3 ;  /* 0x000000ea0000780c */ /* 0x000fe40005f01670 */
[----:B------:R-:W-:Y:S02]  /*20bd0*/  F2FP.SATFINITE.E4M3.F32.PACK_AB_MERGE_C R7, RZ, R3, RZ ;  /* 0x00000003ff07723e */ /* 0x000fe400048070ff */
[----:B------:R-:W-:Y:S02]  /*20be0*/  F2FP.SATFINITE.E4M3.F32.PACK_AB_MERGE_C R11, RZ, R4, RZ ;  /* 0x00000004ff0b723e */ /* 0x000fe400048070ff */
[----:B-1----:R-:W-:Y:S01]  /*20bf0*/  F2FP.SATFINITE.E4M3.F32.PACK_AB_MERGE_C R13, RZ, R2, RZ ;  /* 0x00000002ff0d723e */ /* 0x002fe200048070ff */
[----:B------:R-:W-:Y:S06]  /*20c00*/  @!P6 STG.E.U8 desc[UR14][R24.64+0xe8], R9 ;  /* 0x0000e8091800e986 */ /* 0x000fec000c10110e */
[----:B------:R0:W-:Y:S04]  /*20c10*/  @!P0 STG.E.U8 desc[UR14][R24.64+0xe9], R7 ;  /* 0x0000e90718008986 */ /* 0x0001e8000c10110e */
[----:B------:R1:W-:Y:S01]  /*20c20*/  @!P5 STG.E.U8 desc[UR14][R26.64+0xe9], R11 ;  /* 0x0000e90b1a00d986 */ /* 0x0003e2000c10110e */
[----:B----4-:R-:W-:-:S03]  /*20c30*/  FMUL R3, R38, UR20 ;  /* 0x0000001426037c20 */ /* 0x010fc60008400000 */
[----:B------:R-:W4:Y:S02]  /*20c40*/  LDL.LU R38, [R1+0x258] ;  /* 0x0002580001267983 */ /* 0x000f240000300800 */
[----:B0-----:R-:W-:Y:S01]  /*20c50*/  F2FP.SATFINITE.E4M3.F32.PACK_AB_MERGE_C R7, RZ, R3, RZ ;  /* 0x00000003ff07723e */ /* 0x001fe200048070ff */
[----:B------:R-:W-:Y:S02]  /*20c60*/  FMUL R4, R37, UR20 ;  /* 0x0000001425047c20 */ /* 0x000fe40008400000 */
[----:B------:R-:W4:Y:S01]  /*20c70*/  LDL.LU R37, [R1+0x25c] ;  /* 0x00025c0001257983 */ /* 0x000f220000300800 */
[----:B--2---:R-:W-:-:S03]  /*20c80*/  FMUL R2, R36, UR20 ;  /* 0x0000001424027c20 */ /* 0x004fc60008400000 */
[----:B------:R-:W2:Y:S02]  /*20c90*/  LDL.LU R36, [R1+0x260] ;  /* 0x0002600001247983 */ /* 0x000ea40000300800 */
[----:B------:R-:W-:Y:S01]  /*20ca0*/  F2FP.SATFINITE.E4M3.F32.PACK_AB_MERGE_C R9, RZ, R2, RZ ;  /* 0x00000002ff09723e */ /* 0x000fe200048070ff */
[----:B---3--:R-:W-:Y:S02]  /*20cb0*/  FMUL R2, R35, UR20 ;  /* 0x0000001423027c20 */ /* 0x008fe40008400000 */
[----:B------:R-:W3:Y:S03]  /*20cc0*/  LDL.LU R35, [R1+0x264] ;  /* 0x0002640001237983 */ /* 0x000ee60000300800 */
        /* <DEDUP_REMOVED lines=10> */
[----:B------:R-:W-:-:S03]  /*20d70*/  ISETP.LT.OR P1, PT, R0, 0xf1, !P2 ;  /* 0x000000f10000780c */ /* 0x000fc60005721670 */
[----:B------:R1:W-:Y:S01]  /*20d80*/  @!P6 STG.E.U8 desc[UR14][R24.64+0xf0], R13 ;  /* 0x0000f00d1800e986 */ /* 0x0003e2000c10110e */
[----:B------:R-:W-:-:S03]  /*20d90*/  ISETP.LT.OR P6, PT, R0, 0xf9, !P3 ;  /* 0x000000f90000780c */ /* 0x000fc60005fc1670 */
[----:B------:R1:W-:Y:S01]  /*20da0*/  @!P0 STG.E.U8 desc[UR14][R24.64+0xf1], R7 ;  /* 0x0000f10718008986 */ /* 0x0003e2000c10110e */
[----:B------:R-:W-:Y:S02]  /*20db0*/  ISETP.LT.OR P3, PT, R0, 0xfa, !P3 ;  /* 0x000000fa0000780c */ /* 0x000fe40005f61670 */
[----:B0-----:R-:W-:Y:S02]  /*20dc0*/  F2FP.SATFINITE.E4M3.F32.PACK_AB_MERGE_C R5, RZ, R4, RZ ;  /* 0x00000004ff05723e */ /* 0x001fe400048070ff */
[----:B-1----:R-:W-:Y:S02]  /*20dd0*/  F2FP.SATFINITE.E4M3.F32.PACK_AB_MERGE_C R13, RZ, R3, RZ ;  /* 0x00000003ff0d723e */ /* 0x002fe400048070ff */
[----:B------:R-:W-:Y:S01]  /*20de0*/  F2FP.SATFINITE.E4M3.F32.PACK_AB_MERGE_C R7, RZ, R2, RZ ;  /* 0x00000002ff07723e */ /* 0x000fe200048070ff */
[----:B------:R-:W-:Y:S02]  /*20df0*/  FMUL R2, R41, UR20 ;  /* 0x0000001429027c20 */ /* 0x000fe40008400000 */
[----:B------:R-:W5:Y:S04]  /*20e00*/  LDL.LU R41, [R1+0x270] ;  /* 0x0002700001297983 */ /* 0x000f680000300800 */
[----:B------:R0:W-:Y:S01]  /*20e10*/  @!P5 STG.E.U8 desc[UR14][R26.64+0xf1], R9 ;  /* 0x0000f1091a00d986 */ /* 0x0001e2000c10110e */
[----:B------:R-:W-:-:S03]  /*20e20*/  FMUL R3, R39, UR20 ;  /* 0x0000001427037c20 */ /* 0x000fc60008400000 */
[----:B------:R-:W5:Y:S01]  /*20e30*/  LDL.LU R39, [R1+0x274] ;  /* 0x0002740001277983 */ /* 0x000f620000300800 */
[----:B------:R-:W-:-:S03]  /*20e40*/  ISETP.LT.OR P5, PT, R0, 0xf9, !P2 ;  /* 0x000000f90000780c */ /* 0x000fc600057a1670 */
[----:B------:R-:W-:Y:S01]  /*20e50*/  @!P1 STG.E.U8 desc[UR14][R26.64+0xf0], R5 ;  /* 0x0000f0051a009986 */ /* 0x000fe2000c10110e */
[----:B0-----:R-:W-:-:S03]  /*20e60*/  F2FP.SATFINITE.E4M3.F32.PACK_AB_MERGE_C R9, RZ, R2, RZ ;  /* 0x00000002ff09723e */ /* 0x001fc600048070ff */
[----:B------:R0:W-:Y:S04]  /*20e70*/  @!P6 STG.E.U8 desc[UR14][R24.64+0xf8], R11 ;  /* 0x0000f80b1800e986 */ /* 0x0001e8000c10110e */
[----:B------:R1:W-:Y:S01]  /*20e80*/  @!P3 STG.E.U8 desc[UR14][R24.64+0xf9], R13 ;  /* 0x0000f90d1800b986 */ /* 0x0003e2000c10110e */
[----:B0-----:R-:W-:-:S03]  /*20e90*/  F2FP.SATFINITE.E4M3.F32.PACK_AB_MERGE_C R11, RZ, R3, RZ ;  /* 0x00000003ff0b723e */ /* 0x001fc600048070ff */
[----:B------:R0:W-:Y:S01]  /*20ea0*/  @!P5 STG.E.U8 desc[UR14][R26.64+0xf8], R7 ;  /* 0x0000f8071a00d986 */ /* 0x0001e2000c10110e */
[----:B----4-:R-:W-:-:S03]  /*20eb0*/  FMUL R4, R38, UR20 ;  /* 0x0000001426047c20 */ /* 0x010fc60008400000 */
[----:B------:R-:W4:Y:S02]  /*20ec0*/  LDL.LU R38, [R1+0x278] ;  /* 0x0002780001267983 */ /* 0x000f240000300800 */
[----:B-1----:R-:W-:Y:S01]  /*20ed0*/  F2FP.SATFINITE.E4M3.F32.PACK_AB_MERGE_C R13, RZ, R4, RZ ;  /* 0x00000004ff0d723e */ /* 0x002fe200048070ff */
[----:B------:R-:W-:Y:S02]  /*20ee0*/  FMUL R5, R37, UR20 ;  /* 0x0000001425057c20 */ /* 0x000fe40008400000 */
[----:B------:R-:W4:Y:S01]  /*20ef0*/  LDL.LU R37, [R1+0x27c] ;  /* 0x00027c0001257983 */ /* 0x000f220000300800 */
[----:B--2---:R-:W-:-:S03]  /*20f00*/  FMUL R2, R36, UR20 ;  /* 0x0000001424027c20 */ /* 0x004fc60008400000 */
[----:B------:R-:W2:Y:S01]  /*20f10*/  LDL.LU R36, [R1+0x280] ;  /* 0x0002800001247983 */ /* 0x000ea20000300800 */
[----:B---3--:R-:W-:-:S03]  /*20f20*/  FMUL R3, R35, UR20 ;  /* 0x0000001423037c20 */ /* 0x008fc60008400000 */
[----:B------:R-:W3:Y:S01]  /*20f30*/  LDL.LU R35, [R1+0x284] ;  /* 0x0002840001237983 */ /* 0x000ee20000300800 */
[----:B0-----:R-:W-:Y:S01]  /*20f40*/  F2FP.SATFINITE.E4M3.F32.PACK_AB_MERGE_C R7, RZ, R2, RZ ;  /* 0x00000002ff07723e */ /* 0x001fe200048070ff */
[----:B-----5:R-:W-:Y:S02]  /*20f50*/  FMUL R4, R33, UR20 ;  /* 0x0000001421047c20 */ /* 0x020fe40008400000 */
[----:B------:R-:W5:Y:S01]  /*20f60*/  LDL.LU R33, [R1+0x288] ;  /* 0x0002880001217983 */ /* 0x000f620000300800 */
[----:B------:R-:W-:-:S03]  /*20f70*/  FMUL R2, R32, UR20 ;  /* 0x0000001420027c20 */ /* 0x000fc60008400000 */
[----:B------:R-:W5:Y:S01]  /*20f80*/  LDL.LU R32, [R1+0x28c] ;  /* 0x00028c0001207983 */ /* 0x000f620000300800 */
[----:B------:R-:W-:Y:S02]  /*20f90*/  ISETP.GE.AND P1, PT, R34, 0x81, PT ;  /* 0x000000812200780c */ /* 0x000fe40003f26270 */
[C---:B------:R-:W-:Y:S02]  /*20fa0*/  ISETP.LT.OR P2, PT, R0.reuse, 0xfa, !P2 ;  /* 0x000000fa0000780c */ /* 0x040fe40005741670 */
[C---:B------:R-:W-:Y:S02]  /*20fb0*/  ISETP.LT.OR P6, PT, R0.reuse, 0x1, !P1 ;  /* 0x000000010000780c */ /* 0x040fe40004fc1670 */
[----:B------:R-:W-:Y:S02]  /*20fc0*/  ISETP.LT.OR P3, PT, R0, 0x2, !P1 ;  /* 0x000000020000780c */ /* 0x000fe40004f61670 */
[----:B------:R-:W-:-:S07]  /*20fd0*/  ISETP.GE.AND P0, PT, R34, 0x89, PT ;  /* 0x000000892200780c */ /* 0x000fce0003f06270 */
[----:B------:R0:W-:Y:S04]  /*20fe0*/  @!P2 STG.E.U8 desc[UR14][R26.64+0xf9], R9 ;  /* 0x0000f9091a00a986 */ /* 0x0001e8000c10110e */
[----:B------:R-:W-:Y:S01]  /*20ff0*/  @!P6 STG.E.U8 desc[UR14][R30.64], R11 ;  /* 0x0000000b1e00e986 */ /* 0x000fe2000c10110e */
[C---:B------:R-:W-:Y:S02]  /*21000*/  ISETP.LT.OR P6, PT, R0.reuse, 0x2, !P0 ;  /* 0x000000020000780c */ /* 0x040fe400047c1670 */
[C---:B------:R-:W-:Y:S01]  /*21010*/  ISETP.LT.OR P5, PT, R0.reuse, 0x1, !P0 ;  /* 0x000000010000780c */ /* 0x040fe200047a1670 */
[----:B------:R1:W-:Y:S01]  /*21020*/  @!P3 STG.E.U8 desc[UR14][R30.64+0x1], R13 ;  /* 0x0000010d1e00b986 */ /* 0x0003e2000c10110e */
[----:B------:R-:W-:Y:S02]  /*21030*/  ISETP.LT.OR P2, PT, R0, 0xa, !P1 ;  /* 0x0000000a0000780c */ /* 0x000fe40004f41670 */
[----:B0-----:R-:W-:-:S02]  /*21040*/  F2FP.SATFINITE.E4M3.F32.PACK_AB_MERGE_C R9, RZ, R3, RZ ;  /* 0x00000003ff09723e */ /* 0x001fc400048070ff */
[----:B------:R-:W-:Y:S01]  /*21050*/  ISETP.LT.OR P3, PT, R0, 0x9, !P1 ;  /* 0x000000090000780c */ /* 0x000fe20004f61670 */
[----:B------:R-:W-:Y:S01]  /*21060*/  FMUL R3, R41, UR20 ;  /* 0x0000001429037c20 */ /* 0x000fe20008400000 */
[----:B-1----:R-:W-:Y:S01]  /*21070*/  F2FP.SATFINITE.E4M3.F32.PACK_AB_MERGE_C R13, RZ, R2, RZ ;  /* 0x00000002ff0d723e */ /* 0x002fe200048070ff */
[----:B------:R-:W5:Y:S01]  /*21080*/  LDL.LU R41, [R1+0x290] ;  /* 0x0002900001297983 */ /* 0x000f620000300800 */
[----:B------:R-:W-:Y:S02]  /*21090*/  F2FP.SATFINITE.E4M3.F32.PACK_AB_MERGE_C R5, RZ, R5, RZ ;  /* 0x00000005ff05723e */ /* 0x000fe400048070ff */
[----:B------:R-:W-:Y:S01]  /*210a0*/  F2FP.SATFINITE.E4M3.F32.PACK_AB_MERGE_C R11, RZ, R4, RZ ;  /* 0x00000004ff0b723e */ /* 0x000fe200048070ff */
[----:B------:R0:W-:Y:S01]  /*210b0*/  @!P6 STG.E.U8 desc[UR14][R28.64+0x1], R7 ;  /* 0x000001071c00e986 */ /* 0x0001e2000c10110e */
[----:B------:R-:W-:-:S03]  /*210c0*/  FMUL R2, R39, UR20 ;  /* 0x0000001427027c20 */ /* 0x000fc60008400000 */
[----:B------:R-:W5:Y:S01]  /*210d0*/  LDL.LU R39, [R1+0x294] ;  /* 0x0002940001277983 */ /* 0x000f620000300800 */
[----:B------:R-:W-:Y:S02]  /*210e0*/  ISETP.LT.OR P6, PT, R0, 0xa, !P0 ;  /* 0x0000000a0000780c */ /* 0x000fe400047c1670 */
[----:B0-----:R-:W-:Y:S01]  /*210f0*/  F2FP.SATFINITE.E4M3.F32.PACK_AB_MERGE_C R7, RZ, R2, RZ ;  /* 0x00000002ff07723e */ /* 0x001fe200048070ff */
[----:B------:R0:W-:Y:S04]  /*21100*/  @!P5 STG.E.U8 desc[UR14][R28.64], R5 ;  /* 0x000000051c00d986 */ /* 0x0001e8000c10110e */
[----:B------:R-:W-:Y:S04]  /*21110*/  @!P2 STG.E.U8 desc[UR14][R30.64+0x9], R11 ;  /* 0x0000090b1e00a986 */ /* 0x000fe8000c10110e */
[----:B------:R1:W-:Y:S01]  /*21120*/  @!P3 STG.E.U8 desc[UR14][R30.64+0x8], R9 ;  /* 0x000008091e00b986 */ /* 0x0003e2000c10110e */
[----:B0-----:R-:W-:-:S05]  /*21130*/  F2FP.SATFINITE.E4M3.F32.PACK_AB_MERGE_C R5, RZ, R3, RZ ;  /* 0x00000003ff05723e */ /* 0x001fca00048070ff */
[----:B------:R0:W-:Y:S01]  /*21140*/  @!P6 STG.E.U8 desc[UR14][R28.64+0x9], R5 ;  /* 0x000009051c00e986 */ /* 0x0001e2000c10110e */
[----:B----4-:R-:W-:-:S03]  /*21150*/  FMUL R4, R38, UR20 ;  /* 0x0000001426047c20 */ /* 0x010fc60008400000 */
[----:B------:R-:W4:Y:S02]  /*21160*/  LDL.LU R38, [R1+0x298] ;  /* 0x0002980001267983 */ /* 0x000f240000300800 */
[----:B-1----:R-:W-:Y:S01]  /*21170*/  F2FP.SATFINITE.E4M3.F32.PACK_AB_MERGE_C R9, RZ, R4, RZ ;  /* 0x00000004ff09723e */ /* 0x002fe200048070ff */
[----:B------:R-:W-:Y:S02]  /*21180*/  FMUL R2, R37, UR20 ;  /* 0x0000001425027c20 */ /* 0x000fe40008400000 */
[----:B------:R-:W4:Y:S03]  /*21190*/  LDL.LU R37, [R1+0x29c] ;  /* 0x00029c0001257983 */ /* 0x000f260000300800 */
[----:B------:R-:W-:Y:S01]  /*211a0*/  F2FP.SATFINITE.E4M3.F32.PACK_AB_MERGE_C R11, RZ, R2, RZ ;  /* 0x00000002ff0b723e */ /* 0x000fe200048070ff */
[----:B--2---:R-:W-:Y:S02]  /*211b0*/  FMUL R2, R36, UR20 ;  /* 0x0000001424027c20 */ /* 0x004fe40008400000 */
[----:B------:R-:W2:Y:S01]  /*211c0*/  LDL.LU R36, [R1+0x2a0] ;  /* 0x0002a00001247983 */ /* 0x000ea20000300800 */
[----:B---3--:R-:W-:-:S03]  /*211d0*/  FMUL R3, R35, UR20 ;  /* 0x0000001423037c20 */ /* 0x008fc60008400000 */
[----:B------:R-:W3:Y:S01]  /*211e0*/  LDL.LU R35, [R1+0x2a4] ;  /* 0x0002a40001237983 */ /* 0x000ee20000300800 */
[----:B-----5:R-:W-:-:S03]  /*211f0*/  FMUL R4, R33, UR20 ;  /* 0x0000001421047c20 */ /* 0x020fc60008400000 */
[----:B------:R-:W5:Y:S01]  /*21200*/  LDL.LU R33, [R1+0x2a8] ;  /* 0x0002a80001217983 */ /* 0x000f620000300800 */
[----:B0-----:R-:W-:-:S03]  /*21210*/  FMUL R5, R32, UR20 ;  /* 0x0000001420057c20 */ /* 0x001fc60008400000 */
[----:B------:R-:W5:Y:S01]  /*21220*/  LDL.LU R32, [R1+0x2ac] ;  /* 0x0002ac0001207983 */ /* 0x000f620000300800 */
[C---:B------:R-:W-:Y:S02]  /*21230*/  ISETP.LT.OR P5, PT, R0.reuse, 0x9, !P0 ;  /* 0x000000090000780c */ /* 0x040fe400047a1670 */
[C---:B------:R-:W-:Y:S02]  /*21240*/  ISETP.LT.OR P3, PT, R0.reuse, 0x11, !P1 ;  /* 0x000000110000780c */ /* 0x040fe40004f61670 */
[C---:B------:R-:W-:Y:S02]  /*21250*/  ISETP.LT.OR P2, PT, R0.reuse, 0x12, !P1 ;  /* 0x000000120000780c */ /* 0x040fe40004f41670 */
[----:B------:R-:W-:-:S07]  /*21260*/  ISETP.LT.OR P6, PT, R0, 0x12, !P0 ;  /* 0x000000120000780c */ /* 0x000fce00047c1670 */
[----:B------:R-:W-:Y:S01]  /*21270*/  @!P5 STG.E.U8 desc[UR14][R28.64+0x8], R13 ;  /* 0x0000080d1c00d986 */ /* 0x000fe2000c10110e */
[----:B------:R-:W-:-:S03]  /*21280*/  ISETP.LT.OR P5, PT, R0, 0x11, !P0 ;  /* 0x000000110000780c */ /* 0x000fc600047a1670 */
[----:B------:R0:W-:Y:S01]  /*21290*/  @!P3 STG.E.U8 desc[UR14][R30.64+0x10], R7 ;  /* 0x000010071e00b986 */ /* 0x0001e2000c10110e */
[----:B------:R-:W-:-:S03]  /*212a0*/  ISETP.LT.OR P3, PT, R0, 0x19, !P1 ;  /* 0x000000190000780c */ /* 0x000fc60004f61670 */
[----:B------:R1:W-:Y:S01]  /*212b0*/  @!P2 STG.E.U8 desc[UR14][R30.64+0x11], R9 ;  /* 0x000011091e00a986 */ /* 0x0003e2000c10110e */
[----:B------:R-:W-:Y:S02]  /*212c0*/  ISETP.LT.OR P2, PT, R0, 0x1a, !P1 ;  /* 0x0000001a0000780c */ /* 0x000fe40004f41670 */
[----:B0-----:R-:W-:Y:S02]  /*212d0*/  F2FP.SATFINITE.E4M3.F32.PACK_AB_MERGE_C R7, RZ, R2, RZ ;  /* 0x00000002ff07723e */ /* 0x001fe400048070ff */
[----:B-1----:R-:W-:Y:S01]  /*212e0*/  F2FP.SATFINITE.E4M3.F32.PACK_AB_MERGE_C R9, RZ, R3, RZ ;  /* 0x00000003ff09723e */ /* 0x002fe200048070ff */
[----:B------:R-:W-:Y:S02]  /*212f0*/  FMUL R2, R41, UR20 ;  /* 0x0000001429027c20 */ /* 0x000fe40008400000 */
[----:B------:R-:W5:Y:S01]  /*21300*/  LDL.LU R41, [R1+0x2b0] ;  /* 0x0002b00001297983 */ /* 0x000f620000300800 */
[----:B------:R-:W-:-:S03]  /*21310*/  F2FP.SATFINITE.E4M3.F32.PACK_AB_MERGE_C R13, RZ, R4, RZ ;  /* 0x00000004ff0d723e */ /* 0x000fc600048070ff */
[----:B------:R0:W-:Y:S01]  /*21320*/  @!P6 STG.E.U8 desc[UR14][R28.64+0x11], R7 ;  /* 0x000011071c00e986 */ /* 0x0001e2000c10110e */
[----:B------:R-:W-:-:S03]  /*21330*/  FMUL R3, R39, UR20 ;  /* 0x0000001427037c20 */ /* 0x000fc60008400000 */
[----:B------:R-:W5:Y:S01]  /*21340*/  LDL.LU R39, [R1+0x2b4] ;  /* 0x0002b40001277983 */ /* 0x000f620000300800 */
[----:B------:R-:W-:Y:S02]  /*21350*/  ISETP.LT.OR P6, PT, R0, 0x1a, !P0 ;  /* 0x0000001a0000780c */ /* 0x000fe400047c1670 */
[----:B0-----:R-:W-:Y:S01]  /*21360*/  F2FP.SATFINITE.E4M3.F32.PACK_AB_MERGE_C R7, RZ, R2, RZ ;  /* 0x00000002ff07723e */ /* 0x001fe200048070ff */
[----:B------:R-:W-:Y:S04]  /*21370*/  @!P5 STG.E.U8 desc[UR14][R28.64+0x10], R11 ;  /* 0x0000100b1c00d986 */ /* 0x000fe8000c10110e */
[----:B------:R0:W-:Y:S04]  /*21380*/  @!P3 STG.E.U8 desc[UR14][R30.64+0x18], R9 ;  /* 0x000018091e00b986 */ /* 0x0001e8000c10110e */
[----:B------:R1:W-:Y:S01]  /*21390*/  @!P2 STG.E.U8 desc[UR14][R30.64+0x19], R13 ;  /* 0x0000190d1e00a986 */ /* 0x0003e2000c10110e */
[----:B0-----:R-:W-:-:S03]  /*213a0*/  F2FP.SATFINITE.E4M3.F32.PACK_AB_MERGE_C R9, RZ, R3, RZ ;  /* 0x00000003ff09723e */ /* 0x001fc600048070ff */
[----:B------:R0:W-:Y:S01]  /*213b0*/  @!P6 STG.E.U8 desc[UR14][R28.64+0x19], R7 ;  /* 0x000019071c00e986 */ /* 0x0001e2000c10110e */
[----:B----4-:R-:W-:-:S03]  /*213c0*/  FMUL R4, R38, UR20 ;  /* 0x0000001426047c20 */ /* 0x010fc60008400000 */
[----:B------:R-:W4:Y:S02]  /*213d0*/  LDL.LU R38, [R1+0x2b8] ;  /* 0x0002b80001267983 */ /* 0x000f240000300800 */
[----:B------:R-:W-:Y:S01]  /*213e0*/  F2FP.SATFINITE.E4M3.F32.PACK_AB_MERGE_C R11, RZ, R4, RZ ;  /* 0x00000004ff0b723e */ /* 0x000fe200048070ff */
[----:B------:R-:W-:Y:S02]  /*213f0*/  FMUL R2, R37, UR20 ;  /* 0x0000001425027c20 */ /* 0x000fe40008400000 */
[----:B------:R-:W4:Y:S03]  /*21400*/  LDL.LU R37, [R1+0x2bc] ;  /* 0x0002bc0001257983 */ /* 0x000f260000300800 */
[----:B-1----:R-:W-:Y:S01]  /*21410*/  F2FP.SATFINITE.E4M3.F32.PACK_AB_MERGE_C R13, RZ, R2, RZ ;  /* 0x00000002ff0d723e */ /* 0x002fe200048070ff */
[----:B--2---:R-:W-:Y:S02]  /*21420*/  FMUL R3, R36, UR20 ;  /* 0x0000001424037c20 */ /* 0x004fe40008400000 */
[----:B------:R-:W2:Y:S01]  /*21430*/  LDL.LU R36, [R1+0x2c0] ;  /* 0x0002c00001247983 */ /* 0x000ea20000300800 */
[----:B---3--:R-:W-:-:S03]  /*21440*/  FMUL R2, R35, UR20 ;  /* 0x0000001423027c20 */ /* 0x008fc60008400000 */
[----:B------:R-:W3:Y:S02]  /*21450*/  LDL.LU R35, [R1+0x2c4] ;  /* 0x0002c40001237983 */ /* 0x000ee40000300800 */
[----:B0-----:R-:W-:Y:S01]  /*21460*/  F2FP.SATFINITE.E4M3.F32.PACK_AB_MERGE_C R7, RZ, R2, RZ ;  /* 0x00000002ff07723e */ /* 0x001fe200048070ff */
[----:B-----5:R-:W-:Y:S02]  /*21470*/  FMUL R4, R33, UR20 ;  /* 0x0000001421047c20 */ /* 0x020fe40008400000 */
[----:B------:R-:W5:Y:S01]  /*21480*/  LDL.LU R33, [R1+0x2c8] ;  /* 0x0002c80001217983 */ /* 0x000f620000300800 */
[----:B------:R-:W-:-:S03]  /*21490*/  FMUL R2, R32, UR20 ;  /* 0x0000001420027c20 */ /* 0x000fc60008400000 */
[----:B------:R-:W5:Y:S01]  /*214a0*/  LDL.LU R32, [R1+0x2cc] ;  /* 0x0002cc0001207983 */ /* 0x000f620000300800 */
[C---:B------:R-:W-:Y:S02]  /*214b0*/  ISETP.LT.OR P5, PT, R0.reuse, 0x19, !P0 ;  /* 0x000000190000780c */ /* 0x040fe400047a1670 */
[C---:B------:R-:W-:Y:S02]  /*214c0*/  ISETP.LT.OR P3, PT, R0.reuse, 0x21, !P1 ;  /* 0x000000210000780c */ /* 0x040fe40004f61670 */
[C---:B------:R-:W-:Y:S02]  /*214d0*/  ISETP.LT.OR P2, PT, R0.reuse, 0x22, !P1 ;  /* 0x000000220000780c */ /* 0x040fe40004f41670 */
[----:B------:R-:W-:Y:S02]  /*214e0*/  F2FP.SATFINITE.E4M3.F32.PACK_AB_MERGE_C R5, RZ, R5, RZ ;  /* 0x00000005ff05723e */ /* 0x000fe400048070ff */
[----:B------:R-:W-:-:S05]  /*214f0*/  ISETP.LT.OR P6, PT, R0, 0x22, !P0 ;  /* 0x000000220000780c */ /* 0x000fca00047c1670 */
[----:B------:R0:W-:Y:S01]  /*21500*/  @!P5 STG.E.U8 desc[UR14][R28.64+0x18], R5 ;  /* 0x000018051c00d986 */ /* 0x0001e2000c10110e */
[----:B------:R-:W-:-:S03]  /*21510*/  ISETP.LT.OR P5, PT, R0, 0x21, !P0 ;  /* 0x000000210000780c */ /* 0x000fc600047a1670 */
[----:B------:R-:W-:Y:S01]  /*21520*/  @!P3 STG.E.U8 desc[UR14][R30.64+0x20], R9 ;  /* 0x000020091e00b986 */ /* 0x000fe2000c10110e */
        /* <DEDUP_REMOVED lines=8> */
[----:B------:R-:W-:Y:S01]  /*215b0*/  @!P6 STG.E.U8 desc[UR14][R28.64+0x21], R5 ;  /* 0x000021051c00e986 */ /* 0x000fe2000c10110e */
[----:B------:R-:W-:-:S03]  /*215c0*/  FMUL R3, R39, UR20 ;  /* 0x0000001427037c20 */ /* 0x000fc60008400000 */
[----:B------:R-:W5:Y:S01]  /*215d0*/  LDL.LU R39, [R1+0x2d4] ;  /* 0x0002d40001277983 */ /* 0x000f620000300800 */
[----:B------:R-:W-:-:S03]  /*215e0*/  ISETP.LT.OR P6, PT, R0, 0x2a, !P0 ;  /* 0x0000002a0000780c */ /* 0x000fc600047c1670 */
[----:B------:R-:W-:Y:S04]  /*215f0*/  @!P5 STG.E.U8 desc[UR14][R28.64+0x20], R13 ;  /* 0x0000200d1c00d986 */ /* 0x000fe8000c10110e */
[----:B------:R0:W-:Y:S04]  /*21600*/  @!P3 STG.E.U8 desc[UR14][R30.64+0x28], R7 ;  /* 0x000028071e00b986 */ /* 0x0001e8000c10110e */
[----:B------:R1:W-:Y:S01]  /*21610*/  @!P2 STG.E.U8 desc[UR14][R30.64+0x29], R9 ;  /* 0x000029091e00a986 */ /* 0x0003e2000c10110e */
[----:B0-----:R-:W-:Y:S02]  /*21620*/  F2FP.SATFINITE.E4M3.F32.PACK_AB_MERGE_C R7, RZ, R2, RZ ;  /* 0x00000002ff07723e */ /* 0x001fe400048070ff */
[----:B-1----:R-:W-:-:S03]  /*21630*/  F2FP.SATFINITE.E4M3.F32.PACK_AB_MERGE_C R9, RZ, R3, RZ ;  /* 0x00000003ff09723e */ /* 0x002fc600048070ff */
[----:B------:R0:W-:Y:S01]  /*21640*/  @!P6 STG.E.U8 desc[UR14][R28.64+0x29], R7 ;  /* 0x000029071c00e986 */ /* 0x0001e2000c10110e */
[----:B----4-:R-:W-:-:S03]  /*21650*/  FMUL R4, R38, UR20 ;  /* 0x0000001426047c20 */ /* 0x010fc60008400000 */
[----:B------:R-:W4:Y:S02]  /*21660*/  LDL.LU R38, [R1+0x2d8] ;  /* 0x0002d80001267983 */ /* 0x000f240000300800 */
[----:B------:R-:W-:Y:S01]  /*21670*/  F2FP.SATFINITE.E4M3.F32.PACK_AB_MERGE_C R13, RZ, R4, RZ ;  /* 0x00000004ff0d723e */ /* 0x000fe200048070ff */
        /* <DEDUP_REMOVED lines=21> */
[----:B------:R-:W-:Y:S02]  /*217d0*/  F2FP.SATFINITE.E4M3.F32.PACK_AB_MERGE_C R5, RZ, R5, RZ ;  /* 0x00000005ff05723e */ /* 0x000fe400048070ff */
        /* <DEDUP_REMOVED lines=204> */
[----:B------:R-:W-:Y:S01]  /*224a0*/  F2FP.SATFINITE.E4M3.F32.PACK_AB_MERGE_C R9, RZ, R4, RZ ;  /* 0x00000004ff09723e */ /* 0x000fe200048070ff */
[----:B------:R-:W-:-:S02]  /*224b0*/  FMUL R3, R39, UR20 ;  /* 0x0000001427037c20 */ /* 0x000fc40008400000 */
[----:B------:R-:W5:Y:S04]  /*224c0*/  LDL.LU R39, [R1+0x394] ;  /* 0x0003940001277983 */ /* 0x000f680000300800 */
[----:B------:R-:W-:Y:S04]  /*224d0*/  @!P6 STG.E.U8 desc[UR14][R28.64+0x81], R5 ;  /* 0x000081051c00e986 */ /* 0x000fe8000c10110e */
[----:B------:R-:W-:Y:S04]  /*224e0*/  @!P5 STG.E.U8 desc[UR14][R28.64+0x80], R13 ;  /* 0x0000800d1c00d986 */ /* 0x000fe8000c10110e */
[----:B------:R0:W-:Y:S04]  /*224f0*/  @!P3 STG.E.U8 desc[UR14][R30.64+0x88], R7 ;  /* 0x000088071e00b986 */ /* 0x0001e8000c10110e */
[----:B------:R1:W-:Y:S01]  /*22500*/  @!P2 STG.E.U8 desc[UR14][R30.64+0x89], R9 ;  /* 0x000089091e00a986 */ /* 0x0003e2000c10110e */
[----:B0-----:R-:W-:-:S02]  /*22510*/  F2FP.SATFINITE.E4M3.F32.PACK_AB_MERGE_C R7, RZ, R2, RZ ;  /* 0x00000002ff07723e */ /* 0x001fc400048070ff */
[----:B-1----:R-:W-:Y:S01]  /*22520*/  F2FP.SATFINITE.E4M3.F32.PACK_AB_MERGE_C R9, RZ, R3, RZ ;  /* 0x00000003ff09723e */ /* 0x002fe200048070ff */
[----:B----4-:R-:W-:Y:S02]  /*22530*/  FMUL R4, R38, UR20 ;  /* 0x0000001426047c20 */ /* 0x010fe40008400000 */
[----:B------:R-:W4:Y:S03]  /*22540*/  LDL.LU R38, [R1+0x398] ;  /* 0x0003980001267983 */ /* 0x000f260000300800 */
[----:B------:R-:W-:Y:S01]  /*22550*/  F2FP.SATFINITE.E4M3.F32.PACK_AB_MERGE_C R13, RZ, R4, RZ ;  /* 0x00000004ff0d723e */ /* 0x000fe200048070ff */
[----:B------:R-:W-:Y:S02]  /*22560*/  FMUL R5, R37, UR20 ;  /* 0x0000001425057c20 */ /* 0x000fe40008400000 */
[----:B------:R-:W4:Y:S01]  /*22570*/  LDL.LU R37, [R1+0x39c] ;  /* 0x00039c0001257983 */ /* 0x000f220000300800 */
[----:B--2---:R-:W-:-:S03]  /*22580*/  FMUL R2, R36, UR20 ;  /* 0x0000001424027c20 */ /* 0x004fc60008400000 */
[----:B------:R-:W2:Y:S01]  /*22590*/  LDL.LU R36, [R1+0x3a0] ;  /* 0x0003a00001247983 */ /* 0x000ea20000300800 */
[----:B---3--:R-:W-:-:S03]  /*225a0*/  FMUL R3, R35, UR20 ;  /* 0x0000001423037c20 */ /* 0x008fc60008400000 */
[----:B------:R-:W3:Y:S01]  /*225b0*/  LDL.LU R35, [R1+0x3a4] ;  /* 0x0003a40001237983 */ /* 0x000ee20000300800 */
[----:B------:R-:W-:Y:S01]  /*225c0*/  F2FP.SATFINITE.E4M3.F32.PACK_AB_MERGE_C R15, RZ, R5, RZ ;  /* 0x00000005ff0f723e */ /* 0x000fe200048070ff */
        /* <DEDUP_REMOVED lines=10> */
[----:B------:R-:W-:Y:S01]  /*22670*/  @!P5 STG.E.U8 desc[UR14][R28.64+0x88], R11 ;  /* 0x0000880b1c00d986 */ /* 0x000fe2000c10110e */
[----:B------:R-:W-:-:S03]  /*22680*/  ISETP.LT.OR P5, PT, R0, 0x91, !P0 ;  /* 0x000000910000780c */ /* 0x000fc600047a1670 */
[----:B------:R1:W-:Y:S01]  /*22690*/  @!P3 STG.E.U8 desc[UR14][R30.64+0x90], R9 ;  /* 0x000090091e00b986 */ /* 0x0003e2000c10110e */
[C---:B------:R-:W-:Y:S02]  /*226a0*/  ISETP.LT.OR P3, PT, R0.reuse, 0x99, !P1 ;  /* 0x000000990000780c */ /* 0x040fe40004f61670 */
[----:B0-----:R-:W-:Y:S01]  /*226b0*/  F2FP.SATFINITE.E4M3.F32.PACK_AB_MERGE_C R7, RZ, R2, RZ ;  /* 0x00000002ff07723e */ /* 0x001fe200048070ff */
[----:B------:R-:W-:Y:S01]  /*226c0*/  @!P2 STG.E.U8 desc[UR14][R30.64+0x91], R13 ;  /* 0x0000910d1e00a986 */ /* 0x000fe2000c10110e */
[----:B------:R-:W-:Y:S02]  /*226d0*/  ISETP.LT.OR P2, PT, R0, 0x9a, !P1 ;  /* 0x0000009a0000780c */ /* 0x000fe40004f41670 */
        /* <DEDUP_REMOVED lines=86> */
[----:B------:R-:W-:Y:S01]  /*22c40*/  FMUL R2, R39, UR20 ;  /* 0x0000001427027c20 */ /* 0x000fe20008400000 */
[----:B------:R-:W-:Y:S02]  /*22c50*/  ISETP.LT.OR P6, PT, R0, 0xba, !P0 ;  /* 0x000000ba0000780c */ /* 0x000fe400047c1670 */
[----:B------:R-:W5:Y:S02]  /*22c60*/  LDL.LU R39, [R1+0x3f4] ;  /* 0x0003f40001277983 */ /* 0x000f640000300800 */
[----:B0-----:R-:W-:Y:S02]  /*22c70*/  F2FP.SATFINITE.E4M3.F32.PACK_AB_MERGE_C R7, RZ, R2, RZ ;  /* 0x00000002ff07723e */ /* 0x001fe400048070ff */
        /* <DEDUP_REMOVED lines=28> */
[C---:B------:R-:W-:Y:S02]  /*22e40*/  ISETP.LT.OR P2, PT, R0.reuse, 0xca, !P1 ;  /* 0x000000ca0000780c */ /* 0x040fe40004f41670 */
[----:B0-----:R-:W-:Y:S02]  /*22e50*/  F2FP.SATFINITE.E4M3.F32.PACK_AB_MERGE_C R7, RZ, R2, RZ ;  /* 0x00000002ff07723e */ /* 0x001fe400048070ff */
[----:B-1----:R-:W-:Y:S01]  /*22e60*/  F2FP.SATFINITE.E4M3.F32.PACK_AB_MERGE_C R9, RZ, R3, RZ ;  /* 0x00000003ff09723e */ /* 0x002fe200048070ff */
[----:B------:R-:W-:Y:S02]  /*22e70*/  FMUL R2, R41, UR20 ;  /* 0x0000001429027c20 */ /* 0x000fe40008400000 */
[----:B------:R0:W-:Y:S01]  /*22e80*/  @!P6 STG.E.U8 desc[UR14][R28.64+0xc1], R7 ;  /* 0x0000c1071c00e986 */ /* 0x0001e2000c10110e */
[----:B------:R-:W-:-:S03]  /*22e90*/  ISETP.LT.OR P6, PT, R0, 0xca, !P0 ;  /* 0x000000ca0000780c */ /* 0x000fc600047c1670 */
[----:B------:R-:W5:Y:S01]  /*22ea0*/  LDL.LU R41, [R1+0x410] ;  /* 0x0004100001297983 */ /* 0x000f620000300800 */
[----:B------:R-:W-:Y:S01]  /*22eb0*/  F2FP.SATFINITE.E4M3.F32.PACK_AB_MERGE_C R13, RZ, R4, RZ ;  /* 0x00000004ff0d723e */ /* 0x000fe200048070ff */
[----:B------:R-:W-:Y:S02]  /*22ec0*/  FMUL R3, R39, UR20 ;  /* 0x0000001427037c20 */ /* 0x000fe40008400000 */
[----:B------:R-:W5:Y:S01]  /*22ed0*/  LDL.LU R39, [R1+0x414] ;  /* 0x0004140001277983 */ /* 0x000f620000300800 */
[----:B0-----:R-:W-:-:S03]  /*22ee0*/  F2FP.SATFINITE.E4M3.F32.PACK_AB_MERGE_C R7, RZ, R2, RZ ;  /* 0x00000002ff07723e */ /* 0x001fc600048070ff */
        /* <DEDUP_REMOVED lines=21> */
[C---:B------:R-:W-:Y:S01]  /*23040*/  ISETP.LT.OR P3, PT, R0.reuse, 0xd1, !P1 ;  /* 0x000000d10000780c */ /* 0x040fe20004f61670 */
[----:B------:R-:W5:Y:S01]  /*23050*/  LDL.LU R42, [R1+0x430] ;  /* 0x00043000012a7983 */ /* 0x000f620000300800 */
[C---:B------:R-:W-:Y:S02]  /*23060*/  ISETP.LT.OR P2, PT, R0.reuse, 0xd2, !P1 ;  /* 0x000000d20000780c */ /* 0x040fe40004f41670 */
[----:B------:R-:W-:Y:S02]  /*23070*/  ISETP.LT.OR P6, PT, R0, 0xd2, !P0 ;  /* 0x000000d20000780c */ /* 0x000fe400047c1670 */
[----:B------:R-:W-:-:S05]  /*23080*/  F2FP.SATFINITE.E4M3.F32.PACK_AB_MERGE_C R5, RZ, R5, RZ ;  /* 0x00000005ff05723e */ /* 0x000fca00048070ff */
[----:B------:R0:W-:Y:S01]  /*23090*/  @!P5 STG.E.U8 desc[UR14][R28.64+0xc8], R5 ;  /* 0x0000c8051c00d986 */ /* 0x0001e2000c10110e */
[----:B------:R-:W-:-:S03]  /*230a0*/  ISETP.LT.OR P5, PT, R0, 0xd1, !P0 ;  /* 0x000000d10000780c */ /* 0x000fc600047a1670 */
[----:B------:R-:W-:Y:S01]  /*230b0*/  @!P3 STG.E.U8 desc[UR14][R30.64+0xd0], R9 ;  /* 0x0000d0091e00b986 */ /* 0x000fe2000c10110e */
[----:B------:R-:W-:-:S03]  /*230c0*/  ISETP.LT.OR P3, PT, R0, 0xd9, !P1 ;  /* 0x000000d90000780c */ /* 0x000fc60004f61670 */
[----:B------:R1:W-:Y:S01]  /*230d0*/  @!P2 STG.E.U8 desc[UR14][R30.64+0xd1], R11 ;  /* 0x0000d10b1e00a986 */ /* 0x0003e2000c10110e */
[----:B0-----:R-:W-:Y:S02]  /*230e0*/  F2FP.SATFINITE.E4M3.F32.PACK_AB_MERGE_C R5, RZ, R3, RZ ;  /* 0x00000003ff05723e */ /* 0x001fe400048070ff */
[----:B------:R-:W-:-:S03]  /*230f0*/  ISETP.LT.OR P2, PT, R0, 0xda, !P1 ;  /* 0x000000da0000780c */ /* 0x000fc60004f41670 */
[----:B------:R-:W-:Y:S01]  /*23100*/  @!P6 STG.E.U8 desc[UR14][R28.64+0xd1], R5 ;  /* 0x0000d1051c00e986 */ /* 0x000fe2000c10110e */
[----:B-1----:R-:W-:Y:S02]  /*23110*/  F2FP.SATFINITE.E4M3.F32.PACK_AB_MERGE_C R11, RZ, R2, RZ ;  /* 0x00000002ff0b723e */ /* 0x002fe400048070ff */
[----:B------:R-:W-:Y:S01]  /*23120*/  ISETP.LT.OR P6, PT, R0, 0xda, !P0 ;  /* 0x000000da0000780c */ /* 0x000fe200047c1670 */
[----:B------:R-:W-:Y:S02]  /*23130*/  FMUL R2, R41, UR20 ;  /* 0x0000001429027c20 */ /* 0x000fe40008400000 */
[----:B------:R-:W5:Y:S01]  /*23140*/  LDL.LU R41, [R1+0x434] ;  /* 0x0004340001297983 */ /* 0x000f620000300800 */
[----:B------:R-:W-:-:S03]  /*23150*/  FMUL R3, R39, UR20 ;  /* 0x0000001427037c20 */ /* 0x000fc60008400000 */
[----:B------:R-:W5:Y:S01]  /*23160*/  LDL.LU R39, [R1+0x438] ;  /* 0x0004380001277983 */ /* 0x000f620000300800 */
[----:B------:R-:W-:-:S03]  /*23170*/  F2FP.SATFINITE.E4M3.F32.PACK_AB_MERGE_C R9, RZ, R4, RZ ;  /* 0x00000004ff09723e */ /* 0x000fc600048070ff */
        /* <DEDUP_REMOVED lines=12> */
[----:B------:R-:W2:Y:S02]  /*23240*/  LDL.LU R36, [R1+0x444] ;  /* 0x0004440001247983 */ /* 0x000ea40000300800 */
[----:B0-----:R-:W-:Y:S01]  /*23250*/  F2FP.SATFINITE.E4M3.F32.PACK_AB_MERGE_C R7, RZ, R2, RZ ;  /* 0x00000002ff07723e */ /* 0x001fe200048070ff */
[----:B---3--:R-:W-:Y:S02]  /*23260*/  FMUL R3, R35, UR20 ;  /* 0x0000001423037c20 */ /* 0x008fe40008400000 */
[----:B------:R-:W3:Y:S01]  /*23270*/  LDL.LU R35, [R1+0x448] ;  /* 0x0004480001237983 */ /* 0x000ee20000300800 */
[----:B-----5:R-:W-:-:S03]  /*23280*/  FMUL R4, R33, UR20 ;  /* 0x0000001421047c20 */ /* 0x020fc60008400000 */
        /* <DEDUP_REMOVED lines=13> */
[----:B------:R-:W-:Y:S02]  /*23360*/  F2FP.SATFINITE.E4M3.F32.PACK_AB_MERGE_C R5, RZ, R5, RZ ;  /* 0x00000005ff05723e */ /* 0x000fe400048070ff */
[----:B0-----:R-:W-:Y:S01]  /*23370*/  F2FP.SATFINITE.E4M3.F32.PACK_AB_MERGE_C R11, RZ, R4, RZ ;  /* 0x00000004ff0b723e */ /* 0x001fe200048070ff */
[----:B------:R0:W-:Y:S01]  /*23380*/  @!P6 STG.E.U8 desc[UR14][R28.64+0xe1], R7 ;  /* 0x0000e1071c00e986 */ /* 0x0001e2000c10110e */
[C---:B------:R-:W-:Y:S02]  /*23390*/  ISETP.LT.OR P6, PT, R0.reuse, 0xea, !P0 ;  /* 0x000000ea0000780c */ /* 0x040fe400047c1670 */
[----:B-1----:R-:W-:Y:S01]  /*233a0*/  F2FP.SATFINITE.E4M3.F32.PACK_AB_MERGE_C R9, RZ, R3, RZ ;  /* 0x00000003ff09723e */ /* 0x002fe200048070ff */
[----:B------:R1:W-:Y:S01]  /*233b0*/  @!P5 STG.E.U8 desc[UR14][R28.64+0xe0], R5 ;  /* 0x0000e0051c00d986 */ /* 0x0003e2000c10110e */
[----:B------:R-:W-:-:S03]  /*233c0*/  ISETP.LT.OR P5, PT, R0, 0xe9, !P0 ;  /* 0x000000e90000780c */ /* 0x000fc600047a1670 */
[----:B------:R-:W-:Y:S01]  /*233d0*/  @!P2 STG.E.U8 desc[UR14][R30.64+0xe9], R11 ;  /* 0x0000e90b1e00a986 */ /* 0x000fe2000c10110e */
[----:B------:R-:W-:Y:S01]  /*233e0*/  ISETP.LT.OR P2, PT, R0, 0xf2, !P1 ;  /* 0x000000f20000780c */ /* 0x000fe20004f41670 */
[----:B------:R-:W-:Y:S02]  /*233f0*/  FMUL R3, R42, UR20 ;  /* 0x000000142a037c20 */ /* 0x000fe40008400000 */
[----:B------:R4:W-:Y:S01]  /*23400*/  @!P3 STG.E.U8 desc[UR14][R30.64+0xe8], R9 ;  /* 0x0000e8091e00b986 */ /* 0x0009e2000c10110e */
[----:B------:R-:W-:Y:S01]  /*23410*/  ISETP.LT.OR P3, PT, R0, 0xf1, !P1 ;  /* 0x000000f10000780c */ /* 0x000fe20004f61670 */
[----:B------:R-:W-:Y:S01]  /*23420*/  FMUL R4, R39, UR20 ;  /* 0x0000001427047c20 */ /* 0x000fe20008400000 */
[----:B------:R-:W-:Y:S01]  /*23430*/  F2FP.SATFINITE.E4M3.F32.PACK_AB_MERGE_C R13, RZ, R2, RZ ;  /* 0x00000002ff0d723e */ /* 0x000fe200048070ff */
[----:B------:R-:W-:Y:S01]  /*23440*/  FMUL R2, R41, UR20 ;  /* 0x0000001429027c20 */ /* 0x000fe20008400000 */
[----:B------:R-:W-:Y:S02]  /*23450*/  F2FP.SATFINITE.E4M3.F32.PACK_AB_MERGE_C R3, RZ, R3, RZ ;  /* 0x00000003ff03723e */ /* 0x000fe400048070ff */
[----:B0-----:R-:W-:-:S02]  /*23460*/  F2FP.SATFINITE.E4M3.F32.PACK_AB_MERGE_C R7, RZ, R4, RZ ;  /* 0x00000004ff07723e */ /* 0x001fc400048070ff */
[----:B-1----:R-:W-:Y:S01]  /*23470*/  F2FP.SATFINITE.E4M3.F32.PACK_AB_MERGE_C R5, RZ, R2, RZ ;  /* 0x00000002ff05723e */ /* 0x002fe200048070ff */
[----:B------:R-:W-:Y:S01]  /*23480*/  @!P5 STG.E.U8 desc[UR14][R28.64+0xe8], R13 ;  /* 0x0000e80d1c00d986 */ /* 0x000fe2000c10110e */
[----:B------:R-:W-:-:S03]  /*23490*/  ISETP.LT.OR P5, PT, R0, 0xf1, !P0 ;  /* 0x000000f10000780c */ /* 0x000fc600047a1670 */
[----:B------:R-:W-:Y:S01]  /*234a0*/  @!P6 STG.E.U8 desc[UR14][R28.64+0xe9], R3 ;  /* 0x0000e9031c00e986 */ /* 0x000fe2000c10110e */
[----:B------:R-:W-:-:S03]  /*234b0*/  ISETP.LT.OR P6, PT, R0, 0xf2, !P0 ;  /* 0x000000f20000780c */ /* 0x000fc600047c1670 */
[----:B------:R0:W-:Y:S01]  /*234c0*/  @!P2 STG.E.U8 desc[UR14][R30.64+0xf1], R7 ;  /* 0x0000f1071e00a986 */ /* 0x0001e2000c10110e */
[C---:B------:R-:W-:Y:S02]  /*234d0*/  ISETP.LT.OR P2, PT, R0.reuse, 0xf9, !P1 ;  /* 0x000000f90000780c */ /* 0x040fe40004f41670 */
[C---:B------:R-:W-:Y:S01]  /*234e0*/  ISETP.LT.OR P1, PT, R0.reuse, 0xfa, !P1 ;  /* 0x000000fa0000780c */ /* 0x040fe20004f21670 */
[----:B------:R1:W-:Y:S01]  /*234f0*/  @!P3 STG.E.U8 desc[UR14][R30.64+0xf0], R5 ;  /* 0x0000f0051e00b986 */ /* 0x0003e2000c10110e */
[C---:B------:R-:W-:Y:S02]  /*23500*/  ISETP.LT.OR P3, PT, R0.reuse, 0xf9, !P0 ;  /* 0x000000f90000780c */ /* 0x040fe40004761670 */
[----:B------:R-:W-:Y:S01]  /*23510*/  ISETP.LT.OR P0, PT, R0, 0xfa, !P0 ;  /* 0x000000fa0000780c */ /* 0x000fe20004701670 */
[----:B----4-:R-:W-:-:S05]  /*23520*/  FMUL R2, R38, UR20 ;  /* 0x0000001426027c20 */ /* 0x010fca0008400000 */
[----:B------:R-:W-:-:S05]  /*23530*/  F2FP.SATFINITE.E4M3.F32.PACK_AB_MERGE_C R9, RZ, R2, RZ ;  /* 0x00000002ff09723e */ /* 0x000fca00048070ff */
[----:B------:R4:W-:Y:S01]  /*23540*/  @!P5 STG.E.U8 desc[UR14][R28.64+0xf0], R9 ;  /* 0x0000f0091c00d986 */ /* 0x0009e2000c10110e */
[----:B------:R-:W-:Y:S01]  /*23550*/  FMUL R0, R37, UR20 ;  /* 0x0000001425007c20 */ /* 0x000fe20008400000 */
[----:B--2---:R-:W-:-:S04]  /*23560*/  FMUL R2, R36, UR20 ;  /* 0x0000001424027c20 */ /* 0x004fc80008400000 */
[----:B0-----:R-:W-:Y:S01]  /*23570*/  F2FP.SATFINITE.E4M3.F32.PACK_AB_MERGE_C R7, RZ, R0, RZ ;  /* 0x00000000ff07723e */ /* 0x001fe200048070ff */
[----:B---3--:R-:W-:Y:S01]  /*23580*/  FMUL R3, R35, UR20 ;  /* 0x0000001423037c20 */ /* 0x008fe20008400000 */
[----:B------:R-:W-:-:S04]  /*23590*/  F2FP.SATFINITE.E4M3.F32.PACK_AB_MERGE_C R11, RZ, R2, RZ ;  /* 0x00000002ff0b723e */ /* 0x000fc800048070ff */
[----:B------:R-:W-:Y:S01]  /*235a0*/  F2FP.SATFINITE.E4M3.F32.PACK_AB_MERGE_C R3, RZ, R3, RZ ;  /* 0x00000003ff03723e */ /* 0x000fe200048070ff */
[----:B------:R4:W-:Y:S04]  /*235b0*/  @!P6 STG.E.U8 desc[UR14][R28.64+0xf1], R7 ;  /* 0x0000f1071c00e986 */ /* 0x0009e8000c10110e */
[----:B------:R4:W-:Y:S04]  /*235c0*/  @!P2 STG.E.U8 desc[UR14][R30.64+0xf8], R11 ;  /* 0x0000f80b1e00a986 */ /* 0x0009e8000c10110e */
[----:B------:R4:W-:Y:S01]  /*235d0*/  @!P1 STG.E.U8 desc[UR14][R30.64+0xf9], R3 ;  /* 0x0000f9031e009986 */ /* 0x0009e2000c10110e */
[----:B-----5:R-:W-:Y:S01]  /*235e0*/  FMUL R4, R33, UR20 ;  /* 0x0000001421047c20 */ /* 0x020fe20008400000 */
[----:B-1----:R-:W-:-:S04]  /*235f0*/  FMUL R5, R32, UR20 ;  /* 0x0000001420057c20 */ /* 0x002fc80008400000 */
[----:B------:R-:W-:Y:S02]  /*23600*/  F2FP.SATFINITE.E4M3.F32.PACK_AB_MERGE_C R13, RZ, R4, RZ ;  /* 0x00000004ff0d723e */ /* 0x000fe400048070ff */
[----:B------:R-:W-:-:S03]  /*23610*/  F2FP.SATFINITE.E4M3.F32.PACK_AB_MERGE_C R5, RZ, R5, RZ ;  /* 0x00000005ff05723e */ /* 0x000fc600048070ff */
[----:B------:R4:W-:Y:S04]  /*23620*/  @!P3 STG.E.U8 desc[UR14][R28.64+0xf8], R13 ;  /* 0x0000f80d1c00b986 */ /* 0x0009e8000c10110e */
[----:B------:R4:W-:Y:S02]  /*23630*/  @!P0 STG.E.U8 desc[UR14][R28.64+0xf9], R5 ;  /* 0x0000f9051c008986 */ /* 0x0009e4000c10110e */
.L_x_551:
[----:B------:R-:W-:Y:S05]  /*23640*/  BSYNC B0 ;  /* 0x0000000000007941 */ /* 0x000fea0003800000 */
.L_x_37:
[----:B--2-4-:R-:W2:Y:S04]  /*23650*/  LDL.LU R3, [R1+0x45c] ;  /* 0x00045c0001037983 */ /* 0x014ea80000300800 */
[----:B------:R-:W2:Y:S01]  /*23660*/  LDL.LU R2, [R1+0x460] ;  /* 0x0004600001027983 */ /* 0x000ea20000300800 */
[----:B------:R-:W-:Y:S01]  /*23670*/  ULDC UR6, c[0x0][0xc] ;  /* 0x0000030000067ab9 */ /* 0x000fe20000000800 */
[----:B------:R-:W-:Y:S01]  /*23680*/  ULDC UR7, c[0x0][0x10] ;  /* 0x0000040000077ab9 */ /* 0x000fe20000000800 */
[----:B---3--:R-:W2:Y:S01]  /*23690*/  LDC R5, c[0x0][0x14] ;  /* 0x00000500ff057b82 */ /* 0x008ea20000000800 */
[----:B------:R-:W-:Y:S01]  /*236a0*/  UIMAD.WIDE.U32 UR6, UR6, UR7, URZ ;  /* 0x00000007060672a5 */ /* 0x000fe2000f8e003f */
[----:B-----5:R-:W-:Y:S01]  /*236b0*/  PRMT R0, RZ, 0x7610, R0 ;  /* 0x00007610ff007816 */ /* 0x020fe20000000000 */
[----:B------:R-:W-:-:S04]  /*236c0*/  UMOV UR10, 0xffffffff ;  /* 0xffffffff000a7882 */ /* 0x000fc80000000000 */
[----:B--2---:R-:W-:-:S04]  /*236d0*/  IMAD.WIDE.U32 R2, R5, UR6, R2 ;  /* 0x0000000605027c25 */ /* 0x004fc8000f8e0002 */
[----:B------:R-:W-:Y:S01]  /*236e0*/  IMAD R5, R5, UR7, RZ ;  /* 0x0000000705057c24 */ /* 0x000fe2000f8e02ff */
[----:B------:R-:W-:Y:S01]  /*236f0*/  ULDC.64 UR6, c[0x0][0x650] ;  /* 0x0001940000067ab9 */ /* 0x000fe20000000a00 */
[----:B------:R-:W-:Y:S01]  /*23700*/  IMAD.MOV.U32 R11, RZ, RZ, R2 ;  /* 0x000000ffff0b7224 */ /* 0x000fe200078e0002 */
[----:B------:R-:W-:Y:S01]  /*23710*/  ISETP.GE.U32.AND P0, PT, R2, UR6, PT ;  /* 0x0000000602007c0c */ /* 0x000fe2000bf06070 */
[----:B------:R-:W-:Y:S02]  /*23720*/  IMAD.IADD R13, R3, 0x1, R5 ;  /* 0x00000001030d7824 */ /* 0x000fe400078e0205 */
[----:B------:R-:W-:-:S03]  /*23730*/  IMAD.MOV.U32 R2, RZ, RZ, -0x1 ;  /* 0xffffffffff027424 */ /* 0x000fc600078e00ff */
[----:B------:R2:W-:Y:S01]  /*23740*/  STL [R1+0x45c], R13 ;  /* 0x00045c0d01007387 */ /* 0x0005e20000100800 */
[----:B------:R-:W-:-:S03]  /*23750*/  ISETP.GE.U32.AND.EX P0, PT, R13, UR7, PT, P0 ;  /* 0x000000070d007c0c */ /* 0x000fc6000bf06100 */
[----:B------:R2:W-:Y:S04]  /*23760*/  STL [R1+0x460], R11 ;  /* 0x0004600b01007387 */ /* 0x0005e80000100800 */
[----:B------:R2:W-:Y:S06]  /*23770*/  STL [R1+0x464], R2 ;  /* 0x0004640201007387 */ /* 0x0005ec0000100800 */
[----:B------:R-:W-:Y:S05]  /*23780*/  @P0 BRA `(.L_x_552) ;  /* 0x0000000400740947 */ /* 0x000fea0003800000 */
[----:B------:R-:W3:Y:S01]  /*23790*/  S2R R8, SR_CTAID.X ;  /* 0x0000000000087919 */ /* 0x000ee20000002500 */
[----:B------:R-:W-:Y:S01]  /*237a0*/  ULDC.64 UR18, c[0x0][0x628] ;  /* 0x00018a0000127ab9 */ /* 0x000fe20000000a00 */
[----:B------:R-:W4:Y:S01]  /*237b0*/  LDC R9, c[0x0][0x144] ;  /* 0x00005100ff097b82 */ /* 0x000f220000000800 */
[----:B------:R-:W-:Y:S01]  /*237c0*/  ULDC UR6, c[0x0][0x150] ;  /* 0x0000540000067ab9 */ /* 0x000fe20000000800 */
[----:B------:R-:W1:Y:S01]  /*237d0*/  S2R R12, SR_CTAID.Y ;  /* 0x00000000000c7919 */ /* 0x000e620000002600 */
[----:B------:R-:W-:Y:S01]  /*237e0*/  ISETP.NE.U32.AND P0, PT, RZ, UR18, PT ;  /* 0x00000012ff007c0c */ /* 0x000fe2000bf05070 */
[----:B------:R-:W-:Y:S01]  /*237f0*/  ULDC UR23, c[0x0][0x630] ;  /* 0x00018c0000177ab9 */ /* 0x000fe20000000800 */
[----:B------:R-:W-:Y:S02]  /*23800*/  R2UR UR16, R11 ;  /* 0x000000000b1072ca */ /* 0x000fe400000e0000 */
[----:B------:R-:W-:Y:S01]  /*23810*/  ISETP.NE.AND.EX P0, PT, RZ, UR19, PT, P0 ;  /* 0x00000013ff007c0c */ /* 0x000fe2000bf05300 */
[----:B0-----:R-:W0:Y:S01]  /*23820*/  LDC.64 R6, c[0x0][0x620] ;  /* 0x00018800ff067b82 */ /* 0x001e220000000a00 */
[----:B------:R-:W-:-:S02]  /*23830*/  R2UR UR17, R13 ;  /* 0x000000000d1172ca */ /* 0x000fc400000e0000 */
[----:B---3--:R-:W-:-:S05]  /*23840*/  I2FP.F32.U32 R0, R8 ;  /* 0x0000000800007245 */ /* 0x008fca0000201000 */
[----:B------:R-:W-:-:S06]  /*23850*/  FMUL R0, R0, UR6 ;  /* 0x0000000600007c20 */ /* 0x000fcc0008400000 */
[----:B------:R-:W3:Y:S01]  /*23860*/  F2I.U32.TRUNC.NTZ R0, R0 ;  /* 0x0000000000007305 */ /* 0x000ee2000020f000 */
[----:B-1----:R-:W-:Y:S05]  /*23870*/  @!P0 BRA `(.L_x_553) ;  /* 0x0000000000308947 */ /* 0x002fea0003800000 */
        /* <DEDUP_REMOVED lines=12> */
.L_x_553:
[----:B------:R-:W-:Y:S01]  /*23940*/  USHF.R.U64 UR10, UR16, UR23, UR17 ;  /* 0x00000017100a7299 */ /* 0x000fe20008001211 */
[----:B------:R-:W1:Y:S01]  /*23950*/  LDC.64 R20, c[0x0][0x640] ;  /* 0x00019000ff147b82 */ /* 0x000e620000000a00 */
[----:B------:R-:W-:Y:S01]  /*23960*/  USHF.R.U32.HI UR6, URZ, UR23, UR17 ;  /* 0x000000173f067299 */ /* 0x000fe20008011611 */
[----:B---3--:R-:W-:Y:S02]  /*23970*/  IMAD.MOV R10, RZ, RZ, -R0 ;  /* 0x000000ffff0a7224 */ /* 0x008fe400078e0a00 */
[----:B--2---:R-:W-:Y:S01]  /*23980*/  IMAD.MOV.U32 R2, RZ, RZ, R11 ;  /* 0x000000ffff027224 */ /* 0x004fe200078e000b */
[----:B------:R-:W-:Y:S01]  /*23990*/  IADD3 R5, P0, RZ, -UR10, RZ ;  /* 0x8000000aff057c10 */ /* 0x000fe2000ff1e0ff */
[----:B----4-:R-:W-:Y:S02]  /*239a0*/  IMAD R17, R9, R10, R8 ;  /* 0x0000000a09117224 */ /* 0x010fe400078e0208 */
[----:B------:R-:W2:Y:S02]  /*239b0*/  LDC R4, c[0x0][0x618] ;  /* 0x00018600ff047b82 */ /* 0x000ea40000000800 */
[----:B------:R-:W-:Y:S01]  /*239c0*/  IMAD.X R3, RZ, RZ, ~UR6, P0 ;  /* 0x80000006ff037e24 */ /* 0x000fe200080e06ff */
[----:B------:R-:W-:-:S03]  /*239d0*/  ULDC UR6, c[0x0][0x154] ;  /* 0x0000550000067ab9 */ /* 0x000fc60000000800 */
[-C--:B0-----:R-:W-:Y:S02]  /*239e0*/  IMAD R0, R3, R6.reuse, RZ ;  /* 0x0000000603007224 */ /* 0x081fe400078e02ff */
[----:B------:R-:W0:Y:S01]  /*239f0*/  LDC R14, c[0x0][0x608] ;  /* 0x00018200ff0e7b82 */ /* 0x000e220000000800 */
[----:B------:R-:W-:Y:S02]  /*23a00*/  IMAD.MOV.U32 R3, RZ, RZ, R13 ;  /* 0x000000ffff037224 */ /* 0x000fe400078e000d */
[----:B------:R-:W-:-:S05]  /*23a10*/  IMAD.WIDE.U32 R2, R5, R6, R2 ;  /* 0x0000000605027225 */ /* 0x000fca00078e0002 */
[----:B------:R-:W3:Y:S01]  /*23a20*/  LDC R18, c[0x0][0x658] ;  /* 0x00019600ff127b82 */ /* 0x000ee20000000800 */
[----:B------:R-:W-:Y:S01]  /*23a30*/  IMAD R5, R5, R7, R0 ;  /* 0x0000000705057224 */ /* 0x000fe200078e0200 */
[----:B------:R-:W-:Y:S01]  /*23a40*/  I2FP.F32.U32 R0, R12 ;  /* 0x0000000c00007245 */ /* 0x000fe20000201000 */
[----:B------:R-:W-:Y:S01]  /*23a50*/  IMAD.MOV.U32 R7, RZ, RZ, 0x1 ;  /* 0x00000001ff077424 */ /* 0x000fe200078e00ff */
[----:B-1----:R-:W-:Y:S01]  /*23a60*/  ISETP.NE.U32.AND P0, PT, R20, RZ, PT ;  /* 0x000000ff1400720c */ /* 0x002fe20003f05070 */
[----:B------:R-:W-:Y:S02]  /*23a70*/  IMAD.IADD R3, R3, 0x1, R5 ;  /* 0x0000000103037824 */ /* 0x000fe400078e0205 */
[----:B------:R-:W-:Y:S01]  /*23a80*/  FMUL R0, R0, UR6 ;  /* 0x0000000600007c20 */ /* 0x000fe20008400000 */
[----:B------:R-:W1:Y:S01]  /*23a90*/  LDC R15, c[0x0][0x148] ;  /* 0x00005200ff0f7b82 */ /* 0x000e620000000800 */
[----:B------:R-:W-:Y:S01]  /*23aa0*/  ISETP.NE.AND.EX P0, PT, R21, RZ, PT, P0 ;  /* 0x000000ff1500720c */ /* 0x000fe20003f05300 */
[----:B------:R-:W-:Y:S01]  /*23ab0*/  IMAD.MOV.U32 R5, RZ, RZ, -0x1 ;  /* 0xffffffffff057424 */ /* 0x000fe200078e00ff */
[-CC-:B--2---:R-:W-:Y:S01]  /*23ac0*/  SHF.R.U64 R10, R2, R4.reuse, R3.reuse ;  /* 0x00000004020a7219 */ /* 0x184fe20000001203 */
[----:B------:R2:W4:Y:S01]  /*23ad0*/  F2I.U32.TRUNC.NTZ R13, R0 ;  /* 0x00000000000d7305 */ /* 0x000522000020f000 */
[----:B------:R-:W-:-:S03]  /*23ae0*/  SHF.R.U32.HI R3, RZ, R4, R3 ;  /* 0x00000004ff037219 */ /* 0x000fc60000011603 */
[----:B------:R-:W1:Y:S01]  /*23af0*/  LDC R16, c[0x0][0x600] ;  /* 0x00018000ff107b82 */ /* 0x000e620000000800 */
[-CC-:B0-----:R-:W-:Y:S02]  /*23b00*/  SHF.R.U64 R8, R10, R14.reuse, R3.reuse ;  /* 0x0000000e0a087219 */ /* 0x181fe40000001203 */
[----:B------:R-:W-:-:S05]  /*23b10*/  SHF.R.U32.HI R3, RZ, R14, R3 ;  /* 0x0000000eff037219 */ /* 0x000fca0000011603 */
[----:B------:R-:W0:Y:S01]  /*23b20*/  LDC R22, c[0x0][0x648] ;  /* 0x00019200ff167b82 */ /* 0x000e220000000800 */
[-CC-:B---3--:R-:W-:Y:S02]  /*23b30*/  SHF.R.U64 R11, R8, R18.reuse, R3.reuse ;  /* 0x00000012080b7219 */ /* 0x188fe40000001203 */
[-C--:B------:R-:W-:Y:S02]  /*23b40*/  SHF.L.U32 R5, R5, R18.reuse, RZ ;  /* 0x0000001205057219 */ /* 0x080fe400000006ff */
[-C--:B------:R-:W-:Y:S01]  /*23b50*/  SHF.R.U32.HI R3, RZ, R18.reuse, R3 ;  /* 0x00000012ff037219 */ /* 0x080fe20000011603 */
[----:B------:R-:W-:Y:S01]  /*23b60*/  IMAD.MOV.U32 R2, RZ, RZ, R11 ;  /* 0x000000ffff027224 */ /* 0x000fe200078e000b */
[----:B------:R-:W-:Y:S01]  /*23b70*/  SHF.L.U32 R40, R7, R18, RZ ;  /* 0x0000001207287219 */ /* 0x000fe200000006ff */
[----:B------:R-:W3:Y:S01]  /*23b80*/  LDC R23, c[0x0][0x638] ;  /* 0x00018e00ff177b82 */ /* 0x000ee20000000800 */
[----:B------:R-:W-:-:S07]  /*23b90*/  LOP3.LUT R19, RZ, R5, RZ, 0x33, !PT ;  /* 0x00000005ff137212 */ /* 0x000fce00078e33ff */
[----:B------:R-:W0:Y:S01]  /*23ba0*/  LDC R24, c[0x0][0x610] ;  /* 0x00018400ff187b82 */ /* 0x000e220000000800 */
[----:B--2-4-:R-:W-:Y:S05]  /*23bb0*/  @!P0 BRA `(.L_x_554) ;  /* 0x0000000000288947 */ /* 0x014fea0003800000 */
[----:B------:R-:W2:Y:S02]  /*23bc0*/  LDC R0, c[0x0][0x64c] ;  /* 0x00019300ff007b82 */ /* 0x000ea40000000800 */
[----:B--2---:R-:W-:-:S05]  /*23bd0*/  IADD3 R7, P0, R11, R0, RZ ;  /* 0x000000000b077210 */ /* 0x004fca0007f1e0ff */
        /* <DEDUP_REMOVED lines=8> */
.L_x_554:
[----:B0-----:R-:W-:Y:S01]  /*23c60*/  SHF.R.U64 R0, R2, R22, R3 ;  /* 0x0000001602007219 */ /* 0x001fe20000001203 */
[----:B-1----:R-:W-:Y:S01]  /*23c70*/  VIADD R5, R16, 0xffffffff ;  /* 0xffffffff10057836 */ /* 0x002fe20000000000 */
[----:B------:R-:W-:Y:S01]  /*23c80*/  LOP3.LUT R3, R8, R19, RZ, 0xc0, !PT ;  /* 0x0000001308037212 */ /* 0x000fe200078ec0ff */
[----:B------:R-:W-:Y:S02]  /*23c90*/  IMAD.MOV R13, RZ, RZ, -R13 ;  /* 0x000000ffff0d7224 */ /* 0x000fe400078e0a0d */
[----:B------:R-:W-:Y:S02]  /*23ca0*/  IMAD.MOV R2, RZ, RZ, -R0 ;  /* 0x000000ffff027224 */ /* 0x000fe400078e0a00 */
[----:B------:R-:W-:Y:S01]  /*23cb0*/  IMAD R40, R40, R0, R3 ;  /* 0x0000000028287224 */ /* 0x000fe200078e0203 */
[----:B------:R-:W-:Y:S01]  /*23cc0*/  LOP3.LUT R3, R10, R5, RZ, 0xc0, !PT ;  /* 0x000000050a037212 */ /* 0x000fe200078ec0ff */
[----:B------:R-:W-:Y:S02]  /*23cd0*/  @P4 IMAD R17, R15, R13, R12 ;  /* 0x0000000d0f114224 */ /* 0x000fe400078e020c */
[----:B---3--:R-:W-:-:S02]  /*23ce0*/  IMAD R0, R2, R23, R11 ;  /* 0x0000001702007224 */ /* 0x008fc400078e020b */
[----:B------:R-:W-:Y:S02]  /*23cf0*/  IMAD.MOV.U32 R2, RZ, RZ, 0x1 ;  /* 0x00000001ff027424 */ /* 0x000fe400078e00ff */
[----:B------:R-:W-:Y:S02]  /*23d00*/  IMAD R40, R40, R24, R17 ;  /* 0x0000001828287224 */ /* 0x000fe400078e0211 */
[----:B------:R-:W-:Y:S01]  /*23d10*/  IMAD R3, R0, R16, R3 ;  /* 0x0000001000037224 */ /* 0x000fe200078e0203 */
[----:B------:R-:W-:-:S04]  /*23d20*/  PRMT R0, R2, 0x7610, R0 ;  /* 0x0000761002007816 */ /* 0x000fc80000000000 */
[----:B------:R-:W-:Y:S02]  /*23d30*/  SEL R2, R3, R40, !P4 ;  /* 0x0000002803027207 */ /* 0x000fe40006000000 */
[----:B------:R-:W-:-:S03]  /*23d40*/  SEL R40, R40, R3, !P4 ;  /* 0x0000000328287207 */ /* 0x000fc60006000000 */
[----:B------:R3:W-:Y:S04]  /*23d50*/  STL [R1+0x464], R2 ;  /* 0x0004640201007387 */ /* 0x0007e80000100800 */
.L_x_552:
[----:B------:R4:W-:Y:S01]  /*23d60*/  STL [R1+0x468], R40 ;  /* 0x0004682801007387 */ /* 0x0009e20000100800 */
[----:B------:R-:W-:-:S13]  /*23d70*/  LOP3.LUT P0, RZ, R0, 0xff, RZ, 0xc0, !PT ;  /* 0x000000ff00ff7812 */ /* 0x000fda000780c0ff */
[----:B----4-:R-:W-:Y:S05]  /*23d80*/  @P0 BRA `(.L_x_555) ;  /* 0xfffffdd400640947 */ /* 0x010fea000383ffff */
[----:B------:R-:W-:Y:S05]  /*23d90*/  EXIT ;  /* 0x000000000000794d */ /* 0x000fea0003800000 */
.L_x_7:
[----:B0-----:R-:W2:Y:S01]  /*23da0*/  LDL R16, [R1+0x460] ;  /* 0x0004600001107983 */ /* 0x001ea20000100800 */
[----:B------:R-:W-:-:S03]  /*23db0*/  ULDC.64 UR4, c[0x0][0x650] ;  /* 0x0001940000047ab9 */ /* 0x000fc60000000a00 */
[----:B------:R-:W3:Y:S01]  /*23dc0*/  LDL R20, [R1+0x45c] ;  /* 0x00045c0001147983 */ /* 0x000ee20000100800 */
[----:B------:R-:W-:Y:S01]  /*23dd0*/  PRMT R0, RZ, 0x7610, R0 ;  /* 0x00007610ff007816 */ /* 0x000fe20000000000 */
[----:B------:R-:W-:Y:S02]  /*23de0*/  IMAD.MOV.U32 R5, RZ, RZ, -0x1 ;  /* 0xffffffffff057424 */ /* 0x000fe400078e00ff */
[----:B------:R-:W-:Y:S02]  /*23df0*/  IMAD.MOV.U32 R4, RZ, RZ, -0x1 ;  /* 0xffffffffff047424 */ /* 0x000fe400078e00ff */
[----:B------:R-:W-:Y:S01]  /*23e00*/  IMAD.MOV.U32 R10, RZ, RZ, -0x1 ;  /* 0xffffffffff0a7424 */ /* 0x000fe200078e00ff */
[----:B--2---:R-:W-:-:S04]  /*23e10*/  ISETP.GE.U32.AND P0, PT, R16, UR4, PT ;  /* 0x0000000410007c0c */ /* 0x004fc8000bf06070 */
[----:B---3--:R-:W-:-:S13]  /*23e20*/  ISETP.GE.U32.AND.EX P0, PT, R20, UR5, PT, P0 ;  /* 0x0000000514007c0c */ /* 0x008fda000bf06100 */
[----:B------:R-:W-:Y:S05]  /*23e30*/  @P0 BRA `(.L_x_556) ;  /* 0x0000000400300947 */ /* 0x000fea0003800000 */
[----:B------:R-:W0:Y:S01]  /*23e40*/  LDC.64 R14, c[0x0][0x628] ;  /* 0x00018a00ff0e7b82 */ /* 0x000e220000000a00 */
[----:B------:R-:W-:Y:S02]  /*23e50*/  IMAD.MOV.U32 R8, RZ, RZ, R16 ;  /* 0x000000ffff087224 */ /* 0x000fe400078e0010 */
[----:B------:R-:W-:-:S05]  /*23e60*/  IMAD.MOV.U32 R9, RZ, RZ, R20 ;  /* 0x000000ffff097224 */ /* 0x000fca00078e0014 */
[----:B------:R-:W1:Y:S08]  /*23e70*/  LDC R10, c[0x0][0x630] ;  /* 0x00018c00ff0a7b82 */ /* 0x000e700000000800 */
[----:B------:R-:W2:Y:S01]  /*23e80*/  LDC.64 R18, c[0x0][0x620] ;  /* 0x00018800ff127b82 */ /* 0x000ea20000000a00 */
[----:B0-----:R-:W-:-:S04]  /*23e90*/  ISETP.NE.U32.AND P0, PT, R14, RZ, PT ;  /* 0x000000ff0e00720c */ /* 0x001fc80003f05070 */
[----:B------:R-:W-:-:S13]  /*23ea0*/  ISETP.NE.AND.EX P0, PT, R15, RZ, PT, P0 ;  /* 0x000000ff0f00720c */ /* 0x000fda0003f05300 */
[----:B-12---:R-:W-:Y:S05]  /*23eb0*/  @!P0 BRA `(.L_x_557) ;  /* 0x0000000000288947 */ /* 0x006fea0003800000 */
[----:B------:R-:W0:Y:S02]  /*23ec0*/  LDC R0, c[0x0][0x634] ;  /* 0x00018d00ff007b82 */ /* 0x000e240000000800 */
[----:B0-----:R-:W-:-:S05]  /*23ed0*/  IADD3 R9, P0, R16, R0, RZ ;  /* 0x0000000010097210 */ /* 0x001fca0007f1e0ff */
        /* <DEDUP_REMOVED lines=8> */
.L_x_557:
[----:B------:R-:W0:Y:S01]  /*23f60*/  LDC.64 R22, c[0x0][0x640] ;  /* 0x00019000ff167b82 */ /* 0x000e220000000a00 */
[-CC-:B------:R-:W-:Y:S01]  /*23f70*/  SHF.R.U64 R14, R8, R10.reuse, R9.reuse ;  /* 0x0000000a080e7219 */ /* 0x180fe20000001209 */
[----:B------:R-:W-:Y:S01]  /*23f80*/  IMAD.MOV.U32 R4, RZ, RZ, R16 ;  /* 0x000000ffff047224 */ /* 0x000fe200078e0010 */
[----:B------:R-:W-:Y:S01]  /*23f90*/  SHF.R.U32.HI R0, RZ, R10, R9 ;  /* 0x0000000aff007219 */ /* 0x000fe20000011609 */
[----:B------:R-:W-:Y:S01]  /*23fa0*/  IMAD.MOV.U32 R24, RZ, RZ, 0x1 ;  /* 0x00000001ff187424 */ /* 0x000fe200078e00ff */
[----:B------:R-:W-:-:S03]  /*23fb0*/  IADD3 R7, P0, RZ, -R14, RZ ;  /* 0x8000000eff077210 */ /* 0x000fc60007f1e0ff */
[----:B------:R-:W1:Y:S02]  /*23fc0*/  LDC R6, c[0x0][0x618] ;  /* 0x00018600ff067b82 */ /* 0x000e640000000800 */
[----:B------:R-:W-:-:S04]  /*23fd0*/  IMAD.X R5, RZ, RZ, ~R0, P0 ;  /* 0x000000ffff057224 */ /* 0x000fc800000e0e00 */
[-C--:B------:R-:W-:Y:S02]  /*23fe0*/  IMAD R0, R5, R18.reuse, RZ ;  /* 0x0000001205007224 */ /* 0x080fe400078e02ff */
[----:B------:R-:W2:Y:S01]  /*23ff0*/  LDC R8, c[0x0][0x608] ;  /* 0x00018200ff087b82 */ /* 0x000ea20000000800 */
[----:B------:R-:W-:Y:S02]  /*24000*/  IMAD.MOV.U32 R5, RZ, RZ, R20 ;  /* 0x000000ffff057224 */ /* 0x000fe400078e0014 */
[----:B------:R-:W-:-:S05]  /*24010*/  IMAD.WIDE.U32 R4, R7, R18, R4 ;  /* 0x0000001207047225 */ /* 0x000fca00078e0004 */
[----:B------:R-:W3:Y:S01]  /*24020*/  LDC R21, c[0x0][0x658] ;  /* 0x00019600ff157b82 */ /* 0x000ee20000000800 */
[----:B------:R-:W-:Y:S01]  /*24030*/  IMAD R7, R7, R19, R0 ;  /* 0x0000001307077224 */ /* 0x000fe200078e0200 */
[----:B0-----:R-:W-:-:S03]  /*24040*/  ISETP.NE.U32.AND P0, PT, R22, RZ, PT ;  /* 0x000000ff1600720c */ /* 0x001fc60003f05070 */
[----:B------:R-:W-:Y:S01]  /*24050*/  IMAD.IADD R5, R5, 0x1, R7 ;  /* 0x0000000105057824 */ /* 0x000fe200078e0207 */
[----:B------:R-:W-:Y:S02]  /*24060*/  ISETP.NE.AND.EX P0, PT, R23, RZ, PT, P0 ;  /* 0x000000ff1700720c */ /* 0x000fe40003f05300 */
[----:B------:R-:W0:Y:S02]  /*24070*/  LDC R16, c[0x0][0x600] ;  /* 0x00018000ff107b82 */ /* 0x000e240000000800 */
[-CC-:B-1----:R-:W-:Y:S01]  /*24080*/  SHF.R.U64 R10, R4, R6.reuse, R5.reuse ;  /* 0x00000006040a7219 */ /* 0x182fe20000001205 */
[----:B------:R-:W-:Y:S01]  /*24090*/  IMAD.MOV.U32 R4, RZ, RZ, -0x1 ;  /* 0xffffffffff047424 */ /* 0x000fe200078e00ff */
[----:B------:R-:W-:-:S04]  /*240a0*/  SHF.R.U32.HI R5, RZ, R6, R5 ;  /* 0x00000006ff057219 */ /* 0x000fc80000011605 */
[----:B------:R-:W1:Y:S01]  /*240b0*/  LDC R18, c[0x0][0x648] ;  /* 0x00019200ff127b82 */ /* 0x000e620000000800 */
[-CC-:B--2---:R-:W-:Y:S02]  /*240c0*/  SHF.R.U64 R17, R10, R8.reuse, R5.reuse ;  /* 0x000000080a117219 */ /* 0x184fe40000001205 */
[----:B------:R-:W-:-:S05]  /*240d0*/  SHF.R.U32.HI R0, RZ, R8, R5 ;  /* 0x00000008ff007219 */ /* 0x000fca0000011605 */
[----:B------:R-:W2:Y:S01]  /*240e0*/  LDC R20, c[0x0][0x638] ;  /* 0x00018e00ff147b82 */ /* 0x000ea20000000800 */
[-C--:B---3--:R-:W-:Y:S02]  /*240f0*/  SHF.L.U32 R4, R4, R21.reuse, RZ ;  /* 0x0000001504047219 */ /* 0x088fe400000006ff */
[-CC-:B------:R-:W-:Y:S02]  /*24100*/  SHF.R.U64 R19, R17, R21.reuse, R0.reuse ;  /* 0x0000001511137219 */ /* 0x180fe40000001200 */
[----:B------:R-:W-:Y:S02]  /*24110*/  LOP3.LUT R26, RZ, R4, RZ, 0x33, !PT ;  /* 0x00000004ff1a7212 */ /* 0x000fe400078e33ff */
[----:B------:R-:W-:Y:S01]  /*24120*/  SHF.R.U32.HI R5, RZ, R21, R0 ;  /* 0x00000015ff057219 */ /* 0x000fe20000011600 */
[----:B------:R-:W3:Y:S01]  /*24130*/  LDC R25, c[0x0][0x610] ;  /* 0x00018400ff197b82 */ /* 0x000ee20000000800 */
[----:B------:R-:W-:Y:S01]  /*24140*/  IMAD.MOV.U32 R4, RZ, RZ, R19 ;  /* 0x000000ffff047224 */ /* 0x000fe200078e0013 */
[----:B------:R-:W-:Y:S06]  /*24150*/  @!P0 BRA `(.L_x_558) ;  /* 0x0000000000288947 */ /* 0x000fec0003800000 */
        /* <DEDUP_REMOVED lines=10> */
.L_x_558:
[----:B-1----:R-:W-:Y:S01]  /*24200*/  SHF.R.U64 R3, R4, R18, R5 ;  /* 0x0000001204037219 */ /* 0x002fe20000001205 */
[----:B0-----:R-:W-:Y:S01]  /*24210*/  VIADD R5, R16, 0xffffffff ;  /* 0xffffffff10057836 */ /* 0x001fe20000000000 */
[----:B------:R-:W-:Y:S01]  /*24220*/  SHF.L.U32 R24, R24, R21, RZ ;  /* 0x0000001518187219 */ /* 0x000fe200000006ff */
[----:B------:R-:W-:Y:S01]  /*24230*/  @P4 IMAD R11, R13, R12, R2 ;  /* 0x0000000c0d0b4224 */ /* 0x000fe200078e0202 */
[----:B------:R-:W-:Y:S01]  /*24240*/  LOP3.LUT R0, R17, R26, RZ, 0xc0, !PT ;  /* 0x0000001a11007212 */ /* 0x000fe200078ec0ff */
[----:B------:R-:W-:-:S04]  /*24250*/  IMAD.MOV R4, RZ, RZ, -R3 ;  /* 0x000000ffff047224 */ /* 0x000fc800078e0a03 */
[----:B------:R-:W-:Y:S01]  /*24260*/  IMAD R2, R24, R3, R0 ;  /* 0x0000000318027224 */ /* 0x000fe200078e0200 */
[----:B------:R-:W-:Y:S01]  /*24270*/  LOP3.LUT R3, R10, R5, RZ, 0xc0, !PT ;  /* 0x000000050a037212 */ /* 0x000fe200078ec0ff */
[----:B--2---:R-:W-:Y:S02]  /*24280*/  IMAD R0, R4, R20, R19 ;  /* 0x0000001404007224 */ /* 0x004fe400078e0213 */
[----:B---3--:R-:W-:Y:S02]  /*24290*/  IMAD R5, R2, R25, R11 ;  /* 0x0000001902057224 */ /* 0x008fe400078e020b */
[----:B------:R-:W-:Y:S02]  /*242a0*/  IMAD.MOV.U32 R4, RZ, RZ, 0x1 ;  /* 0x00000001ff047424 */ /* 0x000fe400078e00ff */
[----:B------:R-:W-:Y:S02]  /*242b0*/  IMAD R2, R0, R16, R3 ;  /* 0x0000001000027224 */ /* 0x000fe400078e0203 */
[----:B------:R-:W-:Y:S01]  /*242c0*/  IMAD.MOV.U32 R10, RZ, RZ, R14 ;  /* 0x000000ffff0a7224 */ /* 0x000fe200078e000e */
[----:B------:R-:W-:-:S02]  /*242d0*/  PRMT R0, R4, 0x7610, R0 ;  /* 0x0000761004007816 */ /* 0x000fc40000000000 */
[----:B------:R-:W-:Y:S02]  /*242e0*/  SEL R4, R2, R5, !P4 ;  /* 0x0000000502047207 */ /* 0x000fe40006000000 */
[----:B------:R-:W-:-:S07]  /*242f0*/  SEL R5, R5, R2, !P4 ;  /* 0x0000000205057207 */ /* 0x000fce0006000000 */
.L_x_556:
[----:B------:R-:W-:-:S08]  /*24300*/  NOP ;  /* 0x0000000000007918 */ /* 0x000fd00000000000 */
[----:B------:R-:W0:-:S00]  /*24310*/  USETMAXREG.DEALLOC.CTAPOOL 0x18 ;  /* 0x00000018000079c8 */ /* 0x000e0000080e0500 */
[----:B------:R-:W-:-:S13]  /*24320*/  ISETP.NE.AND P0, PT, RZ, UR8, PT ;  /* 0x00000008ff007c0c */ /* 0x000fda000bf05270 */
[----:B------:R-:W-:Y:S05]  /*24330*/  @P0 EXIT ;  /* 0x000000000000094d */ /* 0x000fea0003800000 */
[----:B0-----:R-:W-:Y:S01]  /*24340*/  LOP3.LUT P0, RZ, R0, 0xff, RZ, 0xc0, !PT ;  /* 0x000000ff00ff7812 */ /* 0x001fe2000780c0ff */
[----:B------:R-:W-:Y:S02]  /*24350*/  IMAD.MOV.U32 R6, RZ, RZ, 0x1 ;  /* 0x00000001ff067424 */ /* 0x000fe400078e00ff */
[----:B------:R-:W-:-:S10]  /*24360*/  IMAD.MOV.U32 R7, RZ, RZ, RZ ;  /* 0x000000ffff077224 */ /* 0x000fd400078e00ff */
[----:B------:R-:W-:Y:S05]  /*24370*/  @!P0 BRA `(.L_x_559) ;  /* 0x0000000c008c8947 */ /* 0x000fea0003800000 */
[----:B------:R-:W0:Y:S01]  /*24380*/  LDC R0, c[0x0][0x28c] ;  /* 0x0000a300ff007b82 */ /* 0x000e220000000800 */
[----:B------:R-:W-:Y:S01]  /*24390*/  ULDC UR5, c[0x0][0x658] ;  /* 0x0001960000057ab9 */ /* 0x000fe20000000800 */
[----:B------:R-:W-:Y:S01]  /*243a0*/  UMOV UR9, 0xffffffff ;  /* 0xffffffff00097882 */ /* 0x000fe20000000000 */
[----:B------:R-:W-:Y:S01]  /*243b0*/  UMOV UR11, 0x1 ;  /* 0x00000001000b7882 */ /* 0x000fe20000000000 */
[----:B------:R-:W-:Y:S01]  /*243c0*/  USHF.L.U32 UR9, UR9, UR5, URZ ;  /* 0x0000000509097299 */ /* 0x000fe2000800063f */
[----:B------:R-:W-:Y:S01]  /*243d0*/  BSSY B0, `(.L_x_559) ;  /* 0x00000dd000007945 */ /* 0x000fe20003800000 */
[----:B------:R-:W-:Y:S01]  /*243e0*/  ULDC UR7, c[0x0][0xc] ;  /* 0x0000030000077ab9 */ /* 0x000fe20000000800 */
[----:B------:R-:W-:Y:S01]  /*243f0*/  ULDC UR10, c[0x0][0x10] ;  /* 0x00000400000a7ab9 */ /* 0x000fe20000000800 */
[----:B------:R-:W1:Y:S01]  /*24400*/  S2UR UR6, SR_CgaCtaId ;  /* 0x00000000000679c3 */ /* 0x000e620000008800 */
[----:B------:R-:W-:Y:S01]  /*24410*/  ULOP3.LUT UR15, URZ, UR9, URZ, 0x33, !UPT ;  /* 0x000000093f0f7292 */ /* 0x000fe2000f8e333f */
[----:B------:R-:W-:Y:S01]  /*24420*/  IMAD.MOV.U32 R9, RZ, RZ, 0x1 ;  /* 0x00000001ff097424 */ /* 0x000fe200078e00ff */
[----:B------:R-:W-:Y:S01]  /*24430*/  ULDC UR4, c[0x0][0x600] ;  /* 0x0001800000047ab9 */ /* 0x000fe20000000800 */
[----:B------:R-:W-:Y:S01]  /*24440*/  IMAD.MOV.U32 R6, RZ, RZ, 0x1 ;  /* 0x00000001ff067424 */ /* 0x000fe200078e00ff */
[----:B------:R-:W-:Y:S01]  /*24450*/  UMOV UR18, 0x5 ;  /* 0x0000000500127882 */ /* 0x000fe20000000000 */
[----:B------:R-:W-:Y:S01]  /*24460*/  IMAD.MOV.U32 R7, RZ, RZ, RZ ;  /* 0x000000ffff077224 */ /* 0x000fe200078e00ff */
[----:B------:R-:W-:-:S02]  /*24470*/  ULOP3.LUT UR27, UR13, 0x2, URZ, 0xfc, !UPT ;  /* 0x000000020d1b7892 */ /* 0x000fc4000f8efc3f */
[----:B------:R-:W-:Y:S02]  /*24480*/  UIADD3 UR4, UR4, -0x1, URZ ;  /* 0xffffffff04047890 */ /* 0x000fe4000fffe03f */
[----:B------:R-:W-:Y:S01]  /*24490*/  USHF.L.U32 UR5, UR11, UR5, URZ ;  /* 0x000000050b057299 */ /* 0x000fe2000800063f */
[----:B------:R-:W-:Y:S01]  /*244a0*/  ULDC.64 UR28, c[0x0][0x198] ;  /* 0x00006600001c7ab9 */ /* 0x000fe20000000a00 */
[----:B0-----:R-:W-:-:S05]  /*244b0*/  VIADD R0, R0, 0x3f ;  /* 0x0000003f00007836 */ /* 0x001fca0000000000 */
[----:B------:R-:W-:Y:S01]  /*244c0*/  SHF.R.S32.HI R3, RZ, 0x1f, R0 ;  /* 0x0000001fff037819 */ /* 0x000fe20000011400 */
[----:B-1----:R-:W-:-:S03]  /*244d0*/  ULOP3.LUT UR8, UR6, 0x1, URZ, 0xc0, !UPT ;  /* 0x0000000106087892 */ /* 0x002fc6000f8ec03f */
[----:B------:R-:W-:Y:S01]  /*244e0*/  LEA.HI R0, R3, R0, RZ, 0x6 ;  /* 0x0000000003007211 */ /* 0x000fe200078f30ff */
[----:B------:R-:W-:Y:S02]  /*244f0*/  USHF.R.U32.HI UR30, URZ, 0x1, UR6 ;  /* 0x000000013f1e7899 */ /* 0x000fe40008011606 */
[----:B------:R-:W-:Y:S01]  /*24500*/  USHF.L.U32 UR14, UR6, 0x7, URZ ;  /* 0x00000007060e7899 */ /* 0x000fe2000800063f */
[----:B------:R-:W-:Y:S01]  /*24510*/  SHF.R.S32.HI R0, RZ, 0x6, R0 ;  /* 0x00000006ff007819 */ /* 0x000fe20000011400 */
[----:B------:R-:W-:Y:S02]  /*24520*/  USHF.L.U32 UR31, UR6, 0xd, URZ ;  /* 0x0000000d061f7899 */ /* 0x000fe4000800063f */
[----:B------:R-:W-:Y:S02]  /*24530*/  ULOP3.LUT UR6, UR6, 0xfffffffe, URZ, 0xc0, !UPT ;  /* 0xfffffffe06067892 */ /* 0x000fe4000f8ec03f */
[----:B------:R-:W-:Y:S01]  /*24540*/  UISETP.GT.U32.AND UP0, UPT, UR8, 0xffff, UPT ;  /* 0x0000ffff0800788c */ /* 0x000fe2000bf04070 */
[----:B------:R-:W-:Y:S01]  /*24550*/  VIADD R15, R0, 0x1 ;  /* 0x00000001000f7836 */ /* 0x000fe20000000000 */
[----:B------:R-:W-:-:S02]  /*24560*/  USHF.L.U32 UR16, UR11, UR6, URZ ;  /* 0x000000060b107299 */ /* 0x000fc4000800063f */
[----:B------:R-:W-:Y:S02]  /*24570*/  ULOP3.LUT UR9, UR6, 0x1, URZ, 0xfc, !UPT ;  /* 0x0000000106097892 */ /* 0x000fe4000f8efc3f */
[----:B------:R-:W-:Y:S02]  /*24580*/  UIMAD.WIDE.U32 UR6, UR7, UR10, URZ ;  /* 0x0000000a070672a5 */ /* 0x000fe4000f8e003f */
[----:B------:R-:W-:Y:S01]  /*24590*/  USEL UR8, UR8, 0xffff, !UP0 ;  /* 0x0000ffff08087887 */ /* 0x000fe2000c000000 */
[----:B------:R-:W-:Y:S01]  /*245a0*/  ULDC UR10, c[0x0][0x14] ;  /* 0x00000500000a7ab9 */ /* 0x000fe20000000800 */
[----:B------:R-:W-:Y:S02]  /*245b0*/  USHF.L.U32 UR9, UR11, UR9, URZ ;  /* 0x000000090b097299 */ /* 0x000fe4000800063f */
[----:B------:R-:W-:Y:S02]  /*245c0*/  UIMAD.WIDE.U32 UR24, UR6, UR10, URZ ;  /* 0x0000000a061872a5 */ /* 0x000fe4000f8e003f */
[----:B------:R-:W-:-:S02]  /*245d0*/  UIMAD UR17, UR7, UR10, URZ ;  /* 0x0000000a071172a4 */ /* 0x000fc4000f8e023f */
[----:B------:R-:W-:Y:S02]  /*245e0*/  ULOP3.LUT UR8, UR8, 0xffff, URZ, 0xc0, !UPT ;  /* 0x0000ffff08087892 */ /* 0x000fe4000f8ec03f */
[----:B------:R-:W-:Y:S02]  /*245f0*/  ULOP3.LUT UR14, UR14, 0x80, URZ, 0xc0, !UPT ;  /* 0x000000800e0e7892 */ /* 0x000fe4000f8ec03f */
[----:B------:R-:W-:Y:S02]  /*24600*/  ULOP3.LUT UR16, UR16, UR9, URZ, 0xfc, !UPT ;  /* 0x0000000910107292 */ /* 0x000fe4000f8efc3f */
[----:B------:R-:W-:Y:S02]  /*24610*/  UIADD3 UR17, UR25, UR17, URZ ;  /* 0x0000001119117290 */ /* 0x000fe4000fffe03f */
[----:B------:R-:W-:-:S12]  /*24620*/  USHF.L.U32 UR18, UR18, UR8, URZ ;  /* 0x0000000812127299 */ /* 0x000fd8000800063f */
.L_x_570:
[----:B------:R-:W-:-:S03]  /*24630*/  UMOV UR6, 0xffffffff ;  /* 0xffffffff00067882 */ /* 0x000fc60000000000 */
[----:B------:R-:W-:Y:S05]  /*24640*/  BRA.DIV UR6, `(.L_x_560) ;  /* 0x0000000e06f87947 */ /* 0x000fea000b800000 */
[----:B------:R-:W-:-:S13]  /*24650*/  ELECT P0, URZ, PT ;  /* 0x00000000003f782f */ /* 0x000fda0003800000 */
.L_x_582:
[----:B------:R-:W0:Y:S01]  /*24660*/  LDC R2, c[0x0][0x28c] ;  /* 0x0000a300ff027b82 */ /* 0x000e220000000800 */
[----:B------:R-:W-:Y:S01]  /*24670*/  BSSY B1, `(.L_x_561) ;  /* 0x000003c000017945 */ /* 0x000fe20003800000 */
[----:B0-----:R-:W-:-:S13]  /*24680*/  ISETP.LT.OR P0, PT, R2, 0x1, !P0 ;  /* 0x000000010200780c */ /* 0x001fda0004701670 */
[----:B------:R-:W-:Y:S05]  /*24690*/  @P0 BRA `(.L_x_562) ;  /* 0x0000000000e40947 */ /* 0x000fea0003800000 */
[----:B------:R-:W-:Y:S01]  /*246a0*/  LEA R2, R5, UR30, 0x1 ;  /* 0x0000001e05027c11 */ /* 0x000fe2000f8e08ff */
[----:B------:R-:W-:Y:S01]  /*246b0*/  IMAD.MOV.U32 R13, RZ, RZ, RZ ;  /* 0x000000ffff0d7224 */ /* 0x000fe200078e00ff */
[----:B------:R-:W-:Y:S01]  /*246c0*/  LEA R4, R4, UR14, 0x8 ;  /* 0x0000000e04047c11 */ /* 0x000fe2000f8e40ff */
[----:B------:R-:W-:Y:S02]  /*246d0*/  IMAD.MOV.U32 R3, RZ, RZ, R15 ;  /* 0x000000ffff037224 */ /* 0x000fe400078e000f */
[----:B------:R-:W-:Y:S02]  /*246e0*/  IMAD.SHL.U32 R2, R2, 0x80, RZ ;  /* 0x0000008002027824 */ /* 0x000fe400078e00ff */
[----:B------:R-:W-:Y:S02]  /*246f0*/  IMAD.MOV.U32 R5, RZ, RZ, R6 ;  /* 0x000000ffff057224 */ /* 0x000fe400078e0006 */
[----:B------:R-:W-:-:S07]  /*24700*/  IMAD.MOV.U32 R8, RZ, RZ, R7 ;  /* 0x000000ffff087224 */ /* 0x000fce00078e0007 */
.L_x_565:
[----:B------:R-:W0:Y:S01]  /*24710*/  S2R R12, SR_CgaCtaId ;  /* 0x00000000000c7919 */ /* 0x000e220000008800 */
[----:B------:R-:W-:Y:S01]  /*24720*/  MOV R11, 0x400 ;  /* 0x00000400000b7802 */ /* 0x000fe20000000f00 */
[----:B------:R-:W1:Y:S03]  /*24730*/  S2R R14, SR_TID.X ;  /* 0x00000000000e7919 */ /* 0x000e660000002100 */
[----:B0-----:R-:W-:Y:S02]  /*24740*/  LEA R17, R12, R11, 0x18 ;  /* 0x0000000b0c117211 */ /* 0x001fe400078ec0ff */
[----:B------:R-:W-:Y:S02]  /*24750*/  SHF.L.U32 R11, R5, 0x1f, RZ ;  /* 0x0000001f050b7819 */ /* 0x000fe400000006ff */
[----:B-1----:R-:W-:Y:S01]  /*24760*/  LOP3.LUT P1, RZ, R14, 0x7f, RZ, 0xc0, !PT ;  /* 0x0000007f0eff7812 */ /* 0x002fe2000782c0ff */
[----:B------:R-:W-:-:S04]  /*24770*/  IMAD R12, R8, 0x8, R17 ;  /* 0x00000008080c7824 */ /* 0x000fc800078e0211 */
[----:B------:R-:W0:Y:S02]  /*24780*/  SYNCS.PHASECHK.TRANS64.TRYWAIT P0, [R12+URZ+0x28], R11 ;  /* 0x0000280b0c0075a7 */ /* 0x000e24000800017f */
[----:B0-----:R-:W-:Y:S06]  /*24790*/  @!P0 BRA `(.L_x_563) ;  /* 0x0000000c00c48947 */ /* 0x001fec0003800000 */
.L_x_583:
[----:B0-----:R-:W0:Y:S01]  /*247a0*/  @!P1 LDC R11, c[0x0][0x500] ;  /* 0x00014000ff0b9b82 */ /* 0x001e220000000800 */
[----:B------:R-:W-:-:S04]  /*247b0*/  UPRMT UR6, UR27, 0x9910, URZ ;  /* 0x000099101b067896 */ /* 0x000fc8000800003f */
[----:B------:R-:W-:-:S06]  /*247c0*/  UISETP.NE.AND UP0, UPT, UR6, 0x2, UPT ;  /* 0x000000020600788c */ /* 0x000fcc000bf05270 */
[----:B------:R-:W-:Y:S01]  /*247d0*/  PLOP3.LUT P0, PT, PT, PT, UP0, 0x80, 0x0 ;  /* 0x000000000000781c */ /* 0x000fe20003f0f008 */
[----:B0-----:R0:W-:-:S12]  /*247e0*/  @!P1 SYNCS.ARRIVE.TRANS64 RZ, [R12+URZ], R11 ;  /* 0x0000000b0cff99a7 */ /* 0x0011d8000800003f */
[----:B------:R-:W-:Y:S05]  /*247f0*/  @P0 BRA `(.L_x_564) ;  /* 0x0000000000040947 */ /* 0x000fea0003800000 */
[----:B------:R-:W-:Y:S01]  /*24800*/  BPT.TRAP 0x1 ;  /* 0x000000040000795c */ /* 0x000fe20000300000 */
.L_x_564:
[----:B------:R-:W-:Y:S01]  /*24810*/  R2UR UR7, R8 ;  /* 0x00000000080772ca */ /* 0x000fe200000e0000 */
[----:B------:R-:W-:Y:S01]  /*24820*/  VIADD R3, R3, 0xffffffff ;  /* 0xffffffff03037836 */ /* 0x000fe20000000000 */
[----:B------:R-:W-:Y:S01]  /*24830*/  R2UR UR22, R17 ;  /* 0x00000000111672ca */ /* 0x000fe200000e0000 */
[----:B------:R-:W-:Y:S01]  /*24840*/  UIADD3 UR6, UP0, UR28, 0xf0, URZ ;  /* 0x000000f01c067890 */ /* 0x000fe2000ff1e03f */
[----:B------:R-:W-:Y:S01]  /*24850*/  R2UR UR23, R2 ;  /* 0x00000000021772ca */ /* 0x000fe200000e0000 */
[----:B------:R-:W-:Y:S01]  /*24860*/  UIADD3 UR34, UP1, UR28, 0x1f0, URZ ;  /* 0x000001f01c227890 */ /* 0x000fe2000ff3e03f */
[----:B------:R-:W-:Y:S01]  /*24870*/  R2UR UR9, R12 ;  /* 0x000000000c0972ca */ /* 0x000fe200000e0000 */
[----:B------:R-:W-:Y:S01]  /*24880*/  UPRMT UR19, URZ, 0x5410, UR18 ;  /* 0x000054103f137896 */ /* 0x000fe20008000012 */
[----:B------:R-:W-:Y:S01]  /*24890*/  R2UR UR10, R13 ;  /* 0x000000000d0a72ca */ /* 0x000fe200000e0000 */
[----:B------:R-:W-:Y:S01]  /*248a0*/  VIADD R8, R8, 0x1 ;  /* 0x0000000108087836 */ /* 0x000fe20000000000 */
[----:B------:R-:W-:Y:S01]  /*248b0*/  R2UR UR12, R10 ;  /* 0x000000000a0c72ca */ /* 0x000fe200000e0000 */
[----:B------:R-:W-:Y:S01]  /*248c0*/  UPRMT UR32, URZ, 0x5410, UR16 ;  /* 0x000054103f207896 */ /* 0x000fe20008000010 */
[----:B------:R-:W-:Y:S01]  /*248d0*/  R2UR UR26, R4 ;  /* 0x00000000041a72ca */ /* 0x000fe200000e0000 */
[----:B------:R-:W-:Y:S01]  /*248e0*/  USHF.L.U32 UR7, UR7, 0xe, URZ ;  /* 0x0000000e07077899 */ /* 0x000fe2000800063f */
[----:B------:R-:W-:Y:S01]  /*248f0*/  ISETP.GT.AND P1, PT, R3, 0x1, PT ;  /* 0x000000010300780c */ /* 0x000fe20003f24270 */
[----:B------:R-:W-:Y:S01]  /*24900*/  UIADD3.X UR35, URZ, UR29, URZ, UP1, !UPT ;  /* 0x0000001d3f237290 */ /* 0x000fe20008ffe43f */
[C---:B------:R-:W-:Y:S01]  /*24910*/  ISETP.NE.AND P0, PT, R8.reuse, 0x5, PT ;  /* 0x000000050800780c */ /* 0x040fe20003f05270 */
[----:B------:R-:W-:Y:S01]  /*24920*/  ULEA UR8, UR30, UR7, 0xd ;  /* 0x000000071e087291 */ /* 0x000fe2000f8e683f */
[----:B------:R-:W-:Y:S01]  /*24930*/  VIADD R13, R13, 0x40 ;  /* 0x000000400d0d7836 */ /* 0x000fe20000000000 */
[----:B------:R-:W-:Y:S01]  /*24940*/  ULOP3.LUT UR11, UR7, 0x2000, UR31, 0xf8, !UPT ;  /* 0x00002000070b7892 */ /* 0x000fe2000f8ef81f */
[----:B0-----:R-:W-:Y:S01]  /*24950*/  SEL R12, RZ, 0x1, P0 ;  /* 0x00000001ff0c7807 */ /* 0x001fe20000000000 */
[----:B------:R-:W-:Y:S01]  /*24960*/  UIADD3 UR8, UR22, 0x100, UR8 ;  /* 0x0000010016087890 */ /* 0x000fe2000fffe008 */
[----:B------:R-:W-:Y:S01]  /*24970*/  SEL R8, R8, RZ, P0 ;  /* 0x000000ff08087207 */ /* 0x000fe20000000000 */
[----:B------:R-:W-:Y:S01]  /*24980*/  UIADD3.X UR7, URZ, UR29, URZ, UP0, !UPT ;  /* 0x0000001d3f077290 */ /* 0x000fe200087fe43f */
[----:B------:R-:W-:Y:S01]  /*24990*/  LOP3.LUT R5, R5, R12, RZ, 0x3c, !PT ;  /* 0x0000000c05057212 */ /* 0x000fe200078e3cff */
[----:B------:R-:W-:Y:S01]  /*249a0*/  UIADD3 UR22, UR22, 0x14100, UR11 ;  /* 0x0001410016167890 */ /* 0x000fe2000fffe00b */
[----:B------:R-:W-:Y:S01]  /*249b0*/  UMOV UR20, 0x0 ;  /* 0x0000000000147882 */ /* 0x000fe20000000000 */
[----:B------:R-:W-:Y:S01]  /*249c0*/  UMOV UR21, 0x10000000 ;  /* 0x1000000000157882 */ /* 0x000fe20000000000 */
[----:B------:R-:W-:-:S04]  /*249d0*/  UMOV UR11, UR23 ;  /* 0x00000017000b7c82 */ /* 0x000fc80008000000 */
[----:B------:R0:W-:Y:S02]  /*249e0*/  UTMALDG.3D.MULTICAST [UR8], [UR6], UR19, desc[UR20] ;  /* 0x00001408060073b4 */ /* 0x0001e40008011813 */
[----:B0-----:R-:W-:Y:S01]  /*249f0*/  UMOV UR8, UR22 ;  /* 0x0000001600087c82 */ /* 0x001fe20008000000 */
[----:B------:R-:W-:Y:S02]  /*24a00*/  UMOV UR11, UR26 ;  /* 0x0000001a000b7c82 */ /* 0x000fe40008000000 */
[----:B------:R0:W-:Y:S02]  /*24a10*/  UTMALDG.3D.MULTICAST [UR8], [UR34], UR32, desc[UR20] ;  /* 0x00001408220073b4 */ /* 0x0001e40008011820 */
[----:B0-----:R-:W-:Y:S05]  /*24a20*/  @P1 BRA `(.L_x_565) ;  /* 0xfffffffc00381947 */ /* 0x001fea000383ffff */
.L_x_562:
[----:B------:R-:W-:Y:S05]  /*24a30*/  BSYNC B1 ;  /* 0x0000000000017941 */ /* 0x000fea0003800000 */
.L_x_561:
[----:B------:R-:W2:Y:S01]  /*24a40*/  LDL.LU R16, [R1+0x45c] ;  /* 0x00045c0001107983 */ /* 0x000ea20000300800 */
[----:B------:R-:W-:Y:S01]  /*24a50*/  LOP3.LUT P0, RZ, R9, 0xff, RZ, 0xc0, !PT ;  /* 0x000000ff09ff7812 */ /* 0x000fe2000780c0ff */
[C---:B------:R-:W-:Y:S01]  /*24a60*/  IMAD.IADD R4, R0.reuse, 0x1, R7 ;  /* 0x0000000100047824 */ /* 0x040fe200078e0207 */
[----:B------:R-:W-:Y:S01]  /*24a70*/  ULDC.64 UR6, c[0x0][0x650] ;  /* 0x0001940000067ab9 */ /* 0x000fe20000000a00 */
[----:B------:R-:W3:Y:S01]  /*24a80*/  LDL.LU R14, [R1+0x460] ;  /* 0x00046000010e7983 */ /* 0x000ee20000300800 */
[----:B------:R-:W-:Y:S01]  /*24a90*/  ISETP.GE.U32.AND P1, PT, R0, 0x5, PT ;  /* 0x000000050000780c */ /* 0x000fe20003f26070 */
[----:B------:R-:W-:Y:S01]  /*24aa0*/  BSSY B1, `(.L_x_566) ;  /* 0x000006d000017945 */ /* 0x000fe20003800000 */
[----:B------:R-:W-:Y:S01]  /*24ab0*/  IMAD.MOV.U32 R10, RZ, RZ, -0x1 ;  /* 0xffffffffff0a7424 */ /* 0x000fe200078e00ff */
[----:B------:R-:W-:-:S06]  /*24ac0*/  PRMT R9, RZ, 0x7610, R9 ;  /* 0x00007610ff097816 */ /* 0x000fcc0000000009 */
[----:B------:R-:W0:Y:S01]  /*24ad0*/  @P0 S2R R3, SR_CgaCtaId ;  /* 0x0000000000030919 */ /* 0x000e220000008800 */
[----:B------:R-:W-:-:S04]  /*24ae0*/  @P0 MOV R2, 0x400 ;  /* 0x0000040000020802 */ /* 0x000fc80000000f00 */
[----:B0-----:R-:W-:-:S04]  /*24af0*/  @P0 LEA R2, R3, R2, 0x18 ;  /* 0x0000000203020211 */ /* 0x001fc800078ec0ff */
[----:B------:R0:W-:Y:S01]  /*24b00*/  @P0 SYNCS.ARRIVE.TRANS64.A1T0 RZ, [R2+URZ+0x68], RZ ;  /* 0x000068ff02ff09a7 */ /* 0x0001e2000810003f */
[----:B------:R-:W-:-:S04]  /*24b10*/  ISETP.GT.U32.AND P0, PT, R4, 0x4, PT ;  /* 0x000000040400780c */ /* 0x000fc80003f04070 */
[----:B------:R-:W-:Y:S01]  /*24b20*/  ISETP.LT.U32.AND P0, PT, R0, 0x5, P0 ;  /* 0x000000050000780c */ /* 0x000fe20000701070 */
[----:B0-----:R-:W-:-:S05]  /*24b30*/  IMAD.WIDE.U32 R2, R4, -0x33333333, RZ ;  /* 0xcccccccd04027825 */ /* 0x001fca00078e00ff */
[----:B------:R-:W-:Y:S02]  /*24b40*/  SHF.R.U32.HI R5, RZ, 0x2, R3 ;  /* 0x00000002ff057819 */ /* 0x000fe40000011603 */
[----:B------:R-:W-:Y:S02]  /*24b50*/  SEL R3, RZ, 0x1, !P0 ;  /* 0x00000001ff037807 */ /* 0x000fe40004000000 */
[----:B------:R-:W-:Y:S01]  /*24b60*/  PRMT R2, RZ, 0x7610, R2 ;  /* 0x00007610ff027816 */ /* 0x000fe20000000002 */
[----:B------:R-:W-:Y:S01]  /*24b70*/  IMAD R7, R5, -0x5, R4 ;  /* 0xfffffffb05077824 */ /* 0x000fe200078e0204 */
[----:B------:R-:W-:Y:S01]  /*24b80*/  LOP3.LUT R6, R6, R3, RZ, 0x3c, !PT ;  /* 0x0000000306067212 */ /* 0x000fe200078e3cff */
[----:B------:R-:W-:-:S03]  /*24b90*/  IMAD.MOV.U32 R4, RZ, RZ, -0x1 ;  /* 0xffffffffff047424 */ /* 0x000fc600078e00ff */
[----:B------:R-:W-:Y:S01]  /*24ba0*/  @P1 LOP3.LUT R6, R6, 0x1, R5, 0x78, !PT ;  /* 0x0000000106061812 */ /* 0x000fe200078e7805 */
[----:B------:R-:W-:Y:S01]  /*24bb0*/  IMAD.MOV.U32 R5, RZ, RZ, -0x1 ;  /* 0xffffffffff057424 */ /* 0x000fe200078e00ff */
[----:B---3--:R-:W-:-:S04]  /*24bc0*/  IADD3 R14, P0, R14, UR24, RZ ;  /* 0x000000180e0e7c10 */ /* 0x008fc8000ff1e0ff */
[----:B--2---:R-:W-:Y:S01]  /*24bd0*/  IADD3.X R16, R16, UR17, RZ, P0, !PT ;  /* 0x0000001110107c10 */ /* 0x004fe200087fe4ff */
[----:B------:R0:W-:Y:S01]  /*24be0*/  STL [R1+0x460], R14 ;  /* 0x0004600e01007387 */ /* 0x0001e20000100800 */
[----:B------:R-:W-:-:S03]  /*24bf0*/  ISETP.GE.U32.AND P0, PT, R14, UR6, PT ;  /* 0x000000060e007c0c */ /* 0x000fc6000bf06070 */
[----:B------:R0:W-:Y:S01]  /*24c00*/  STL [R1+0x45c], R16 ;  /* 0x00045c1001007387 */ /* 0x0001e20000100800 */
[----:B------:R-:W-:-:S13]  /*24c10*/  ISETP.GE.U32.AND.EX P0, PT, R16, UR7, PT, P0 ;  /* 0x0000000710007c0c */ /* 0x000fda000bf06100 */
[----:B0-----:R-:W-:Y:S05]  /*24c20*/  @P0 BRA `(.L_x_567) ;  /* 0x0000000400500947 */ /* 0x001fea0003800000 */
[----:B------:R-:W0:Y:S01]  /*24c30*/  S2R R8, SR_CTAID.X ;  /* 0x0000000000087919 */ /* 0x000e220000002500 */
[----:B------:R-:W-:Y:S01]  /*24c40*/  ULDC UR6, c[0x0][0x150] ;  /* 0x0000540000067ab9 */ /* 0x000fe20000000800 */
[----:B------:R-:W1:Y:S01]  /*24c50*/  LDC R3, c[0x0][0x144] ;  /* 0x00005100ff037b82 */ /* 0x000e620000000800 */
[----:B------:R-:W-:Y:S01]  /*24c60*/  ULDC UR9, c[0x0][0x630] ;  /* 0x00018c0000097ab9 */ /* 0x000fe20000000800 */
[----:B------:R-:W2:Y:S06]  /*24c70*/  S2R R5, SR_CTAID.Y ;  /* 0x0000000000057919 */ /* 0x000eac0000002600 */
[----:B------:R-:W3:Y:S01]  /*24c80*/  LDC R12, c[0x0][0x148] ;  /* 0x00005200ff0c7b82 */ /* 0x000ee20000000800 */
[----:B0-----:R-:W-:-:S02]  /*24c90*/  I2FP.F32.U32 R2, R8 ;  /* 0x0000000800027245 */ /* 0x001fc40000201000 */
[----:B--2---:R-:W-:-:S03]  /*24ca0*/  I2FP.F32.U32 R4, R5 ;  /* 0x0000000500047245 */ /* 0x004fc60000201000 */
[----:B------:R-:W-:Y:S01]  /*24cb0*/  FMUL R2, R2, UR6 ;  /* 0x0000000602027c20 */ /* 0x000fe20008400000 */
[----:B------:R-:W-:Y:S02]  /*24cc0*/  ULDC UR6, c[0x0][0x154] ;  /* 0x0000550000067ab9 */ /* 0x000fe40000000800 */
[----:B------:R-:W-:Y:S01]  /*24cd0*/  FMUL R10, R4, UR6 ;  /* 0x00000006040a7c20 */ /* 0x000fe20008400000 */
[----:B------:R-:W-:Y:S02]  /*24ce0*/  ULDC.64 UR6, c[0x0][0x628] ;  /* 0x00018a0000067ab9 */ /* 0x000fe40000000a00 */
[----:B------:R-:W0:Y:S01]  /*24cf0*/  F2I.U32.TRUNC.NTZ R2, R2 ;  /* 0x0000000200027305 */ /* 0x000e22000020f000 */
[----:B------:R-:W-:-:S04]  /*24d00*/  ISETP.NE.U32.AND P0, PT, RZ, UR6, PT ;  /* 0x00000006ff007c0c */ /* 0x000fc8000bf05070 */
[----:B------:R-:W-:-:S03]  /*24d10*/  ISETP.NE.AND.EX P0, PT, RZ, UR7, PT, P0 ;  /* 0x00000007ff007c0c */ /* 0x000fc6000bf05300 */
[----:B------:R-:W2:Y:S01]  /*24d20*/  F2I.U32.TRUNC.NTZ R10, R10 ;  /* 0x0000000a000a7305 */ /* 0x000ea2000020f000 */
[----:B0-----:R-:W-:Y:S02]  /*24d30*/  IMAD.MOV R4, RZ, RZ, -R2 ;  /* 0x000000ffff047224 */ /* 0x001fe400078e0a02 */
[----:B------:R-:W-:Y:S02]  /*24d40*/  IMAD.MOV.U32 R2, RZ, RZ, R14 ;  /* 0x000000ffff027224 */ /* 0x000fe400078e000e */
[----:B-1----:R-:W-:Y:S02]  /*24d50*/  IMAD R8, R3, R4, R8 ;  /* 0x0000000403087224 */ /* 0x002fe400078e0208 */
[----:B--2---:R-:W-:-:S04]  /*24d60*/  IMAD.MOV R3, RZ, RZ, -R10 ;  /* 0x000000ffff037224 */ /* 0x004fc800078e0a0a */
[----:B---3--:R-:W-:Y:S02]  /*24d70*/  @P4 IMAD R8, R12, R3, R5 ;  /* 0x000000030c084224 */ /* 0x008fe400078e0205 */
[----:B------:R-:W-:Y:S01]  /*24d80*/  IMAD.MOV.U32 R3, RZ, RZ, R16 ;  /* 0x000000ffff037224 */ /* 0x000fe200078e0010 */
[----:B------:R-:W-:Y:S06]  /*24d90*/  @!P0 BRA `(.L_x_568) ;  /* 0x0000000000288947 */ /* 0x000fec0003800000 */
[----:B------:R-:W-:Y:S02]  /*24da0*/  ULDC UR8, c[0x0][0x634] ;  /* 0x00018d0000087ab9 */ /* 0x000fe40000000800 */
[----:B------:R-:W-:-:S05]  /*24db0*/  IADD3 R3, P0, R14, UR8, RZ ;  /* 0x000000080e037c10 */ /* 0x000fca000ff1e0ff */
[----:B------:R-:W-:-:S04]  /*24dc0*/  IMAD.X R11, RZ, RZ, R16, P0 ;  /* 0x000000ffff0b7224 */ /* 0x000fc800000e0610 */
[----:B------:R-:W-:-:S04]  /*24dd0*/  IMAD.WIDE.U32 R4, R11, UR6, RZ ;  /* 0x000000060b047c25 */ /* 0x000fc8000f8e00ff */
[----:B------:R-:W-:-:S04]  /*24de0*/  IMAD.WIDE.U32 R4, P0, R3, UR7, R4 ;  /* 0x0000000703047c25 */ /* 0x000fc8000f800004 */
[----:B------:R-:W-:-:S04]  /*24df0*/  IMAD.WIDE.U32 R2, R3, UR6, RZ ;  /* 0x0000000603027c25 */ /* 0x000fc8000f8e00ff */
[----:B------:R-:W-:Y:S01]  /*24e00*/  IMAD.MOV.U32 R2, RZ, RZ, R5 ;  /* 0x000000ffff027224 */ /* 0x000fe200078e0005 */
[----:B------:R-:W-:Y:S01]  /*24e10*/  IADD3 RZ, P1, R3, R4, RZ ;  /* 0x0000000403ff7210 */ /* 0x000fe20007f3e0ff */
[----:B------:R-:W-:-:S04]  /*24e20*/  IMAD.X R3, RZ, RZ, RZ, P0 ;  /* 0x000000ffff037224 */ /* 0x000fc800000e06ff */
[----:B------:R-:W-:-:S08]  /*24e30*/  IMAD.WIDE.U32.X R2, R11, UR7, R2, P1 ;  /* 0x000000070b027c25 */ /* 0x000fd000088e0402 */
.L_x_568:
[--C-:B------:R-:W-:Y:S01]  /*24e40*/  SHF.R.U64 R10, R2, UR9, R3.reuse ;  /* 0x00000009020a7c19 */ /* 0x100fe20008001203 */
[----:B------:R-:W-:Y:S01]  /*24e50*/  ULDC.64 UR6, c[0x0][0x620] ;  /* 0x0001880000067ab9 */ /* 0x000fe20000000a00 */
[----:B------:R-:W-:Y:S01]  /*24e60*/  SHF.R.U32.HI R2, RZ, UR9, R3 ;  /* 0x00000009ff027c19 */ /* 0x000fe20008011603 */
[----:B------:R-:W-:Y:S01]  /*24e70*/  IMAD.MOV.U32 R3, RZ, RZ, R16 ;  /* 0x000000ffff037224 */ /* 0x000fe200078e0010 */
[----:B------:R-:W-:Y:S01]  /*24e80*/  IADD3 R11, P0, RZ, -R10, RZ ;  /* 0x8000000aff0b7210 */ /* 0x000fe20007f1e0ff */
[----:B------:R-:W-:-:S04]  /*24e90*/  ULDC.64 UR8, c[0x0][0x640] ;  /* 0x0001900000087ab9 */ /* 0x000fc80000000a00 */
[----:B------:R-:W-:Y:S01]  /*24ea0*/  IMAD.X R2, RZ, RZ, ~R2, P0 ;  /* 0x000000ffff027224 */ /* 0x000fe200000e0e02 */
[----:B------:R-:W-:-:S03]  /*24eb0*/  ISETP.NE.U32.AND P0, PT, RZ, UR8, PT ;  /* 0x00000008ff007c0c */ /* 0x000fc6000bf05070 */
[----:B------:R-:W-:Y:S01]  /*24ec0*/  IMAD R2, R2, UR6, RZ ;  /* 0x0000000602027c24 */ /* 0x000fe2000f8e02ff */
[----:B------:R-:W-:-:S03]  /*24ed0*/  ISETP.NE.AND.EX P0, PT, RZ, UR9, PT, P0 ;  /* 0x00000009ff007c0c */ /* 0x000fc6000bf05300 */
[----:B------:R-:W-:Y:S02]  /*24ee0*/  IMAD R5, R11, UR7, R2 ;  /* 0x000000070b057c24 */ /* 0x000fe4000f8e0202 */
[----:B------:R-:W-:-:S04]  /*24ef0*/  IMAD.MOV.U32 R2, RZ, RZ, R14 ;  /* 0x000000ffff027224 */ /* 0x000fc800078e000e */
[----:B------:R-:W-:Y:S01]  /*24f00*/  IMAD.WIDE.U32 R2, R11, UR6, R2 ;  /* 0x000000060b027c25 */ /* 0x000fe2000f8e0002 */
[----:B------:R-:W-:-:S03]  /*24f10*/  ULDC UR6, c[0x0][0x618] ;  /* 0x0001860000067ab9 */ /* 0x000fc60000000800 */
[----:B------:R-:W-:-:S05]  /*24f20*/  IMAD.IADD R3, R3, 0x1, R5 ;  /* 0x0000000103037824 */ /* 0x000fca00078e0205 */
[--C-:B------:R-:W-:Y:S02]  /*24f30*/  SHF.R.U64 R11, R2, UR6, R3.reuse ;  /* 0x00000006020b7c19 */ /* 0x100fe40008001203 */
[----:B------:R-:W-:Y:S01]  /*24f40*/  SHF.R.U32.HI R2, RZ, UR6, R3 ;  /* 0x00000006ff027c19 */ /* 0x000fe20008011603 */
[----:B------:R-:W-:-:S03]  /*24f50*/  ULDC UR6, c[0x0][0x608] ;  /* 0x0001820000067ab9 */ /* 0x000fc60000000800 */
[--C-:B------:R-:W-:Y:S02]  /*24f60*/  SHF.R.U64 R12, R11, UR6, R2.reuse ;  /* 0x000000060b0c7c19 */ /* 0x100fe40008001202 */
[----:B------:R-:W-:Y:S01]  /*24f70*/  SHF.R.U32.HI R3, RZ, UR6, R2 ;  /* 0x00000006ff037c19 */ /* 0x000fe20008011602 */
[----:B------:R-:W-:-:S03]  /*24f80*/  ULDC UR6, c[0x0][0x658] ;  /* 0x0001960000067ab9 */ /* 0x000fc60000000800 */
[--C-:B------:R-:W-:Y:S02]  /*24f90*/  SHF.R.U64 R13, R12, UR6, R3.reuse ;  /* 0x000000060c0d7c19 */ /* 0x100fe40008001203 */
[----:B------:R-:W-:-:S03]  /*24fa0*/  SHF.R.U32.HI R14, RZ, UR6, R3 ;  /* 0x00000006ff0e7c19 */ /* 0x000fc60008011603 */
[----:B------:R-:W-:Y:S02]  /*24fb0*/  IMAD.MOV.U32 R2, RZ, RZ, R13 ;  /* 0x000000ffff027224 */ /* 0x000fe400078e000d */
        /* <DEDUP_REMOVED lines=12> */
.L_x_569:
[----:B------:R-:W-:Y:S01]  /*25080*/  ULDC UR6, c[0x0][0x648] ;  /* 0x0001920000067ab9 */ /* 0x000fe20000000800 */
[----:B------:R-:W-:Y:S02]  /*25090*/  LOP3.LUT R12, R12, UR15, RZ, 0xc0, !PT ;  /* 0x0000000f0c0c7c12 */ /* 0x000fe4000f8ec0ff */
[----:B------:R-:W-:Y:S01]  /*250a0*/  SHF.R.U64 R3, R2, UR6, R3 ;  /* 0x0000000602037c19 */ /* 0x000fe20008001203 */
[----:B------:R-:W-:-:S04]  /*250b0*/  ULDC UR6, c[0x0][0x638] ;  /* 0x00018e0000067ab9 */ /* 0x000fc80000000800 */
[----:B------:R-:W-:Y:S02]  /*250c0*/  IMAD.MOV R2, RZ, RZ, -R3 ;  /* 0x000000ffff027224 */ /* 0x000fe400078e0a03 */
[----:B------:R-:W-:Y:S02]  /*250d0*/  IMAD R5, R3, UR5, R12 ;  /* 0x0000000503057c24 */ /* 0x000fe4000f8e020c */
[----:B------:R-:W-:Y:S01]  /*250e0*/  IMAD R13, R2, UR6, R13 ;  /* 0x00000006020d7c24 */ /* 0x000fe2000f8e020d */
[----:B------:R-:W-:Y:S01]  /*250f0*/  ULDC UR6, c[0x0][0x610] ;  /* 0x0001840000067ab9 */ /* 0x000fe20000000800 */
[----:B------:R-:W-:Y:S01]  /*25100*/  LOP3.LUT R2, R11, UR4, RZ, 0xc0, !PT ;  /* 0x000000040b027c12 */ /* 0x000fe2000f8ec0ff */
[----:B------:R-:W-:Y:S01]  /*25110*/  IMAD R8, R5, UR6, R8 ;  /* 0x0000000605087c24 */ /* 0x000fe2000f8e0208 */
[----:B------:R-:W-:-:S03]  /*25120*/  ULDC UR6, c[0x0][0x600] ;  /* 0x0001800000067ab9 */ /* 0x000fc60000000800 */
[----:B------:R-:W-:Y:S02]  /*25130*/  IMAD R13, R13, UR6, R2 ;  /* 0x000000060d0d7c24 */ /* 0x000fe4000f8e0202 */
[----:B------:R-:W-:-:S03]  /*25140*/  IMAD.MOV.U32 R2, RZ, RZ, 0x1 ;  /* 0x00000001ff027424 */ /* 0x000fc600078e00ff */
[----:B------:R-:W-:Y:S02]  /*25150*/  SEL R4, R13, R8, !P4 ;  /* 0x000000080d047207 */ /* 0x000fe40006000000 */
[----:B------:R-:W-:-:S07]  /*25160*/  SEL R5, R8, R13, !P4 ;  /* 0x0000000d08057207 */ /* 0x000fce0006000000 */
.L_x_567:
[----:B------:R-:W-:Y:S05]  /*25170*/  BSYNC B1 ;  /* 0x0000000000017941 */ /* 0x000fea0003800000 */
.L_x_566:
[----:B------:R-:W-:-:S13]  /*25180*/  LOP3.LUT P0, RZ, R2, 0xff, RZ, 0xc0, !PT ;  /* 0x000000ff02ff7812 */ /* 0x000fda000780c0ff */
[----:B------:R-:W-:Y:S05]  /*25190*/  @P0 BRA `(.L_x_570) ;  /* 0xfffffff400240947 */ /* 0x000fea000383ffff */
[----:B------:R-:W-:Y:S05]  /*251a0*/  BSYNC B0 ;  /* 0x0000000000007941 */ /* 0x000fea0003800000 */
.L_x_559:
[----:B------:R-:W-:-:S03]  /*251b0*/  UMOV UR6, 0xffffffff ;  /* 0xffffffff00067882 */ /* 0x000fc60000000000 */
[----:B------:R-:W-:Y:S05]  /*251c0*/  BRA.DIV UR6, `(.L_x_571) ;  /* 0x00000006064c7947 */ /* 0x000fea000b800000 */
[----:B------:R-:W-:-:S13]  /*251d0*/  ELECT P0, URZ, PT ;  /* 0x00000000003f782f */ /* 0x000fda0003800000 */
.L_x_586:
[----:B------:R-:W-:Y:S04]  /*251e0*/  BSSY B0, `(.L_x_572) ;  /* 0x0000035000007945 */ /* 0x000fe80003800000 */
[----:B------:R-:W-:Y:S05]  /*251f0*/  @!P0 BRA `(.L_x_573) ;  /* 0x0000000000cc8947 */ /* 0x000fea0003800000 */
[----:B------:R-:W-:-:S04]  /*25200*/  ULOP3.LUT UR6, UR13, 0x2, URZ, 0xfc, !UPT ;  /* 0x000000020d067892 */ /* 0x000fc8000f8efc3f */
[----:B------:R-:W-:-:S06]  /*25210*/  UISETP.NE.AND UP0, UPT, UR6, 0x3, UPT ;  /* 0x000000030600788c */ /* 0x000fcc000bf05270 */
[----:B------:R-:W-:-:S13]  /*25220*/  PLOP3.LUT P0, PT, PT, PT, UP0, 0x80, 0x0 ;  /* 0x000000000000781c */ /* 0x000fda0003f0f008 */
[----:B------:R-:W-:Y:S05]  /*25230*/  @!P0 BRA `(.L_x_574) ;  /* 0x0000000000048947 */ /* 0x000fea0003800000 */
[----:B------:R-:W-:Y:S01]  /*25240*/  BPT.TRAP 0x1 ;  /* 0x000000040000795c */ /* 0x000fe20000300000 */
.L_x_574:
[----:B------:R-:W0:Y:S01]  /*25250*/  S2R R3, SR_CgaCtaId ;  /* 0x0000000000037919 */ /* 0x000e220000008800 */
[----:B------:R-:W-:Y:S02]  /*25260*/  MOV R0, 0x400 ;  /* 0x0000040000007802 */ /* 0x000fe40000000f00 */
[----:B------:R-:W-:Y:S02]  /*25270*/  SHF.L.U32 R2, R6, 0x1f, RZ ;  /* 0x0000001f06027819 */ /* 0x000fe400000006ff */
[----:B0-----:R-:W-:-:S05]  /*25280*/  LEA R0, R3, R0, 0x18 ;  /* 0x0000000003007211 */ /* 0x001fca00078ec0ff */
[----:B------:R-:W-:-:S04]  /*25290*/  VIADD R0, R0, 0x28 ;  /* 0x0000002800007836 */ /* 0x000fc80000000000 */
[----:B------:R-:W-:-:S04]  /*252a0*/  IMAD R3, R7, 0x8, R0 ;  /* 0x0000000807037824 */ /* 0x000fc800078e0200 */
[----:B------:R-:W0:Y:S02]  /*252b0*/  SYNCS.PHASECHK.TRANS64.TRYWAIT P0, [R3+URZ], R2 ;  /* 0x00000002030075a7 */ /* 0x000e24000800017f */
[----:B0-----:R-:W-:Y:S05]  /*252c0*/  @!P0 BRA `(.L_x_575) ;  /* 0x00000004002c8947 */ /* 0x001fea0003800000 */
.L_x_587:
[----:B------:R-:W-:-:S05]  /*252d0*/  VIADD R7, R7, 0x1 ;  /* 0x0000000107077836 */ /* 0x000fca0000000000 */
[----:B------:R-:W-:-:S04]  /*252e0*/  ISETP.NE.AND P0, PT, R7, 0x5, PT ;  /* 0x000000050700780c */ /* 0x000fc80003f05270 */
[----:B0-----:R-:W-:Y:S02]  /*252f0*/  SEL R3, RZ, 0x1, P0 ;  /* 0x00000001ff037807 */ /* 0x001fe40000000000 */
[----:B------:R-:W-:Y:S02]  /*25300*/  SEL R7, R7, RZ, P0 ;  /* 0x000000ff07077207 */ /* 0x000fe40000000000 */
[----:B------:R-:W-:-:S03]  /*25310*/  LOP3.LUT R6, R6, R3, RZ, 0x3c, !PT ;  /* 0x0000000306067212 */ /* 0x000fc600078e3cff */
[----:B------:R-:W-:Y:S01]  /*25320*/  IMAD R3, R7, 0x8, R0 ;  /* 0x0000000807037824 */ /* 0x000fe200078e0200 */
[----:B------:R-:W-:-:S04]  /*25330*/  SHF.L.U32 R2, R6, 0x1f, RZ ;  /* 0x0000001f06027819 */ /* 0x000fc800000006ff */
[----:B------:R-:W0:Y:S02]  /*25340*/  SYNCS.PHASECHK.TRANS64.TRYWAIT P0, [R3+URZ], R2 ;  /* 0x00000002030075a7 */ /* 0x000e24000800017f */
[----:B0-----:R-:W-:Y:S05]  /*25350*/  @!P0 BRA `(.L_x_576) ;  /* 0x00000004001c8947 */ /* 0x001fea0003800000 */
.L_x_588:
[----:B0-----:R-:W-:-:S05]  /*25360*/  VIADD R2, R7, 0x1 ;  /* 0x0000000107027836 */ /* 0x001fca0000000000 */
[----:B------:R-:W-:-:S04]  /*25370*/  ISETP.NE.AND P0, PT, R2, 0x5, PT ;  /* 0x000000050200780c */ /* 0x000fc80003f05270 */
[----:B------:R-:W-:Y:S02]  /*25380*/  SEL R3, RZ, 0x1, P0 ;  /* 0x00000001ff037807 */ /* 0x000fe40000000000 */
[----:B------:R-:W-:Y:S02]  /*25390*/  SEL R5, R2, RZ, P0 ;  /* 0x000000ff02057207 */ /* 0x000fe40000000000 */
[----:B------:R-:W-:-:S03]  /*253a0*/  LOP3.LUT R6, R6, R3, RZ, 0x3c, !PT ;  /* 0x0000000306067212 */ /* 0x000fc600078e3cff */
[----:B------:R-:W-:Y:S01]  /*253b0*/  IMAD R3, R5, 0x8, R0 ;  /* 0x0000000805037824 */ /* 0x000fe200078e0200 */
[----:B------:R-:W-:-:S04]  /*253c0*/  SHF.L.U32 R2, R6, 0x1f, RZ ;  /* 0x0000001f06027819 */ /* 0x000fc800000006ff */
[----:B------:R-:W0:Y:S02]  /*253d0*/  SYNCS.PHASECHK.TRANS64.TRYWAIT P0, [R3+URZ], R2 ;  /* 0x00000002030075a7 */ /* 0x000e24000800017f */
[----:B0-----:R-:W-:Y:S05]  /*253e0*/  @!P0 BRA `(.L_x_577) ;  /* 0x00000004000c8947 */ /* 0x001fea0003800000 */
.L_x_589:
        /* <DEDUP_REMOVED lines=9> */
.L_x_590:
[----:B0-----:R-:W-:-:S05]  /*25480*/  VIADD R2, R5, 0x1 ;  /* 0x0000000105027836 */ /* 0x001fca0000000000 */
[----:B------:R-:W-:-:S04]  /*25490*/  ISETP.NE.AND P0, PT, R2, 0x5, PT ;  /* 0x000000050200780c */ /* 0x000fc80003f05270 */
[----:B------:R-:W-:Y:S02]  /*254a0*/  SEL R4, RZ, 0x1, P0 ;  /* 0x00000001ff047807 */ /* 0x000fe40000000000 */
[----:B------:R-:W-:Y:S02]  /*254b0*/  SEL R3, R2, RZ, P0 ;  /* 0x000000ff02037207 */ /* 0x000fe40000000000 */
[----:B------:R-:W-:-:S03]  /*254c0*/  LOP3.LUT R4, R7, R4, RZ, 0x3c, !PT ;  /* 0x0000000407047212 */ /* 0x000fc600078e3cff */
[----:B------:R-:W-:Y:S01]  /*254d0*/  IMAD R3, R3, 0x8, R0 ;  /* 0x0000000803037824 */ /* 0x000fe200078e0200 */
[----:B------:R-:W-:-:S07]  /*254e0*/  SHF.L.U32 R0, R4, 0x1f, RZ ;  /* 0x0000001f04007819 */ /* 0x000fce00000006ff */
.L_x_579:
[----:B0-----:R0:W1:Y:S02]  /*254f0*/  SYNCS.PHASECHK.TRANS64.TRYWAIT P0, [R3+URZ], R0 ;  /* 0x00000000030075a7 */ /* 0x001064000800017f */
[----:B-1----:R-:W-:Y:S05]  /*25500*/  @!P0 NANOSLEEP.SYNCS 0x989680 ;  /* 0x009896800000895d */ /* 0x002fea0003900000 */
[----:B------:R-:W1:Y:S02]  /*25510*/  @!P0 SYNCS.PHASECHK.TRANS64 P0, [R3+URZ], R0 ;  /* 0x00000000030085a7 */ /* 0x000e64000800007f */
[----:B-1----:R-:W-:Y:S05]  /*25520*/  @!P0 BRA `(.L_x_579) ;  /* 0xfffffffc00f08947 */ /* 0x002fea000383ffff */
.L_x_573:
[----:B------:R-:W-:Y:S05]  /*25530*/  BSYNC B0 ;  /* 0x0000000000007941 */ /* 0x000fea0003800000 */
.L_x_572:
[----:B------:R-:W-:Y:S05]  /*25540*/  EXIT ;  /* 0x000000000000794d */ /* 0x000fea0003800000 */
.L_x_21:
[----:B--2---:R-:W-:-:S04]  /*25550*/  IMAD.U32 R3, RZ, RZ, UR6 ;  /* 0x00000006ff037e24 */ /* 0x004fc8000f8e00ff */
[----:B------:R2:W3:Y:S03]  /*25560*/  SYNCS.PHASECHK.TRANS64.TRYWAIT P0, [R3+URZ], R0 ;  /* 0x00000000030075a7 */ /* 0x0004e6000800017f */
[----:B---3--:R-:W-:Y:S05]  /*25570*/  @!P0 NANOSLEEP.SYNCS 0x989680 ;  /* 0x009896800000895d */ /* 0x008fea0003900000 */
[----:B------:R-:W3:Y:S02]  /*25580*/  @!P0 SYNCS.PHASECHK.TRANS64 P0, [R3+URZ], R0 ;  /* 0x00000000030085a7 */ /* 0x000ee4000800007f */
[----:B---3--:R-:W-:Y:S05]  /*25590*/  @!P0 BRA `(.L_x_21) ;  /* 0xfffffffc00ec8947 */ /* 0x008fea000383ffff */
[----:B------:R-:W-:Y:S05]  /*255a0*/  BRA `(.L_x_20) ;  /* 0xfffffdd800187947 */ /* 0x000fea000383ffff */
.L_x_27:
[----:B-----5:R2:W-:Y:S02]  /*255b0*/  STL [R1+0x474], R0 ;  /* 0x0004740001007387 */ /* 0x0205e40000100800 */
[----:B--2---:R-:W-:-:S04]  /*255c0*/  IMAD.U32 R0, RZ, RZ, UR16 ;  /* 0x00000010ff007e24 */ /* 0x004fc8000f8e00ff */
[----:B------:R2:W3:Y:S03]  /*255d0*/  SYNCS.PHASECHK.TRANS64.TRYWAIT P0, [R0+URZ], R2 ;  /* 0x00000002000075a7 */ /* 0x0004e6000800017f */
[----:B---3--:R-:W-:Y:S05]  /*255e0*/  @!P0 NANOSLEEP.SYNCS 0x989680 ;  /* 0x009896800000895d */ /* 0x008fea0003900000 */
[----:B------:R2:W3:Y:S02]  /*255f0*/  @!P0 SYNCS.PHASECHK.TRANS64 P0, [R0+URZ], R2 ;  /* 0x00000002000085a7 */ /* 0x0004e4000800007f */
[----:B--2---:R2:W5:Y:S02]  /*25600*/  LDL.LU R0, [R1+0x474] ;  /* 0x0004740001007983 */ /* 0x0045640000300800 */
[----:B--23--:R-:W-:Y:S05]  /*25610*/  @!P0 BRA `(.L_x_27) ;  /* 0xfffffffc00e48947 */ /* 0x00cfea000383ffff */
[----:B------:R-:W-:Y:S05]  /*25620*/  BRA `(.L_x_26) ;  /* 0xfffffe1800e47947 */ /* 0x000fea000383ffff */
.L_x_560:
[----:B------:R-:W-:Y:S01]  /*25630*/  BSSY B1, `(.L_x_580) ;  /* 0x0000006000017945 */ /* 0x000fe20003800000 */
[----:B------:R-:W-:-:S07]  /*25640*/  IMAD.MOV.U32 R2, RZ, RZ, -0x1 ;  /* 0xffffffffff027424 */ /* 0x000fce00078e00ff */
[----:B------:R-:W-:Y:S05]  /*25650*/  WARPSYNC.COLLECTIVE R2, `(.L_x_581) ;  /* 0x00000000020c7348 */ /* 0x000fea0003c00000 */
[----:B------:R-:W-:Y:S02]  /*25660*/  ELECT P0, UR62, PT ;  /* 0x00000000003e782f */ /* 0x000fe40003800000 */
[----:B------:R-:W-:Y:S01]  /*25670*/  MOV R2, UR62 ;  /* 0x0000003e00027c02 */ /* 0x000fe20008000f00 */
[----:B------:R-:W-:Y:S10]  /*25680*/  ENDCOLLECTIVE ;  /* 0x000000000000791b */ /* 0x000ff40003800000 */
.L_x_581:
[----:B------:R-:W-:Y:S05]  /*25690*/  BSYNC B1 ;  /* 0x0000000000017941 */ /* 0x000fea0003800000 */
.L_x_580:
[----:B------:R-:W-:Y:S05]  /*256a0*/  BRA `(.L_x_582) ;  /* 0xffffffec00ec7947 */ /* 0x000fea000383ffff */
.L_x_563:
[----:B0-----:R0:W1:Y:S02]  /*256b0*/  SYNCS.PHASECHK.TRANS64.TRYWAIT P0, [R12+URZ+0x28], R11 ;  /* 0x0000280b0c0075a7 */ /* 0x001064000800017f */
[----:B-1----:R-:W-:Y:S05]  /*256c0*/  @!P0 NANOSLEEP.SYNCS 0x989680 ;  /* 0x009896800000895d */ /* 0x002fea0003900000 */
[----:B------:R-:W1:Y:S02]  /*256d0*/  @!P0 SYNCS.PHASECHK.TRANS64 P0, [R12+URZ+0x28], R11 ;  /* 0x0000280b0c0085a7 */ /* 0x000e64000800007f */
[----:B-1----:R-:W-:Y:S05]  /*256e0*/  @!P0 BRA `(.L_x_563) ;  /* 0xfffffffc00f08947 */ /* 0x002fea000383ffff */
[----:B------:R-:W-:Y:S05]  /*256f0*/  BRA `(.L_x_583) ;  /* 0xfffffff000287947 */ /* 0x000fea000383ffff */
.L_x_571:
[----:B------:R-:W-:Y:S01]  /*25700*/  BSSY B0, `(.L_x_584) ;  /* 0x0000006000007945 */ /* 0x000fe20003800000 */
[----:B------:R-:W-:-:S07]  /*25710*/  IMAD.MOV.U32 R2, RZ, RZ, -0x1 ;  /* 0xffffffffff027424 */ /* 0x000fce00078e00ff */
[----:B------:R-:W-:Y:S05]  /*25720*/  WARPSYNC.COLLECTIVE R2, `(.L_x_585) ;  /* 0x00000000020c7348 */ /* 0x000fea0003c00000 */
[----:B------:R-:W-:Y:S02]  /*25730*/  ELECT P0, UR62, PT ;  /* 0x00000000003e782f */ /* 0x000fe40003800000 */
[----:B------:R-:W-:Y:S01]  /*25740*/  MOV R2, UR62 ;  /* 0x0000003e00027c02 */ /* 0x000fe20008000f00 */
[----:B------:R-:W-:Y:S10]  /*25750*/  ENDCOLLECTIVE ;  /* 0x000000000000791b */ /* 0x000ff40003800000 */
.L_x_585:
[----:B------:R-:W-:Y:S05]  /*25760*/  BSYNC B0 ;  /* 0x0000000000007941 */ /* 0x000fea0003800000 */
.L_x_584:
[----:B------:R-:W-:Y:S05]  /*25770*/  BRA `(.L_x_586) ;  /* 0xfffffff800987947 */ /* 0x000fea000383ffff */
.L_x_575:
[----:B0-----:R0:W1:Y:S02]  /*25780*/  SYNCS.PHASECHK.TRANS64.TRYWAIT P0, [R3+URZ], R2 ;  /* 0x00000002030075a7 */ /* 0x001064000800017f */
[----:B-1----:R-:W-:Y:S05]  /*25790*/  @!P0 NANOSLEEP.SYNCS 0x989680 ;  /* 0x009896800000895d */ /* 0x002fea0003900000 */
[----:B------:R-:W1:Y:S02]  /*257a0*/  @!P0 SYNCS.PHASECHK.TRANS64 P0, [R3+URZ], R2 ;  /* 0x00000002030085a7 */ /* 0x000e64000800007f */
[----:B-1----:R-:W-:Y:S05]  /*257b0*/  @!P0 BRA `(.L_x_575) ;  /* 0xfffffffc00f08947 */ /* 0x002fea000383ffff */
[----:B------:R-:W-:Y:S05]  /*257c0*/  BRA `(.L_x_587) ;  /* 0xfffffff800c07947 */ /* 0x000fea000383ffff */
.L_x_576:
[----:B0-----:R0:W1:Y:S02]  /*257d0*/  SYNCS.PHASECHK.TRANS64.TRYWAIT P0, [R3+URZ], R2 ;  /* 0x00000002030075a7 */ /* 0x001064000800017f */
[----:B-1----:R-:W-:Y:S05]  /*257e0*/  @!P0 NANOSLEEP.SYNCS 0x989680 ;  /* 0x009896800000895d */ /* 0x002fea0003900000 */
[----:B------:R-:W1:Y:S02]  /*257f0*/  @!P0 SYNCS.PHASECHK.TRANS64 P0, [R3+URZ], R2 ;  /* 0x00000002030085a7 */ /* 0x000e64000800007f */
[----:B-1----:R-:W-:Y:S05]  /*25800*/  @!P0 BRA `(.L_x_576) ;  /* 0xfffffffc00f08947 */ /* 0x002fea000383ffff */
[----:B------:R-:W-:Y:S05]  /*25810*/  BRA `(.L_x_588) ;  /* 0xfffffff800d07947 */ /* 0x000fea000383ffff */
.L_x_577:
[----:B0-----:R0:W1:Y:S02]  /*25820*/  SYNCS.PHASECHK.TRANS64.TRYWAIT P0, [R3+URZ], R2 ;  /* 0x00000002030075a7 */ /* 0x001064000800017f */
[----:B-1----:R-:W-:Y:S05]  /*25830*/  @!P0 NANOSLEEP.SYNCS 0x989680 ;  /* 0x009896800000895d */ /* 0x002fea0003900000 */
[----:B------:R-:W1:Y:S02]  /*25840*/  @!P0 SYNCS.PHASECHK.TRANS64 P0, [R3+URZ], R2 ;  /* 0x00000002030085a7 */ /* 0x000e64000800007f */
[----:B-1----:R-:W-:Y:S05]  /*25850*/  @!P0 BRA `(.L_x_577) ;  /* 0xfffffffc00f08947 */ /* 0x002fea000383ffff */
[----:B------:R-:W-:Y:S05]  /*25860*/  BRA `(.L_x_589) ;  /* 0xfffffff800e07947 */ /* 0x000fea000383ffff */
.L_x_578:
[----:B0-----:R0:W1:Y:S02]  /*25870*/  SYNCS.PHASECHK.TRANS64.TRYWAIT P0, [R3+URZ], R2 ;  /* 0x00000002030075a7 */ /* 0x001064000800017f */
[----:B-1----:R-:W-:Y:S05]  /*25880*/  @!P0 NANOSLEEP.SYNCS 0x989680 ;  /* 0x009896800000895d */ /* 0x002fea0003900000 */
[----:B------:R-:W1:Y:S02]  /*25890*/  @!P0 SYNCS.PHASECHK.TRANS64 P0, [R3+URZ], R2 ;  /* 0x00000002030085a7 */ /* 0x000e64000800007f */
[----:B-1----:R-:W-:Y:S05]  /*258a0*/  @!P0 BRA `(.L_x_578) ;  /* 0xfffffffc00f08947 */ /* 0x002fea000383ffff */
[----:B------:R-:W-:Y:S05]  /*258b0*/  BRA `(.L_x_590) ;  /* 0xfffffff800f07947 */ /* 0x000fea000383ffff */
.L_x_591:
[----:B------:R-:W-:-:S00]  /*258c0*/  BRA `(.L_x_591) ;  /* 0xfffffffc00fc7947 */ /* 0x000fc0000383ffff */
[----:B------:R-:W-:-:S00]  /*258d0*/  NOP ;  /* 0x0000000000007918 */ /* 0x000fc00000000000 */
        /* <DEDUP_REMOVED lines=10> */
.L_x_592:


//--------------------- .nv.shared._ZN7cutlass13device_kernelINS_4gemm6kernel13GemmUniversalIN4cute5tupleIJiiiiEEENS1_10collective13CollectiveMmaINS1_37MainloopSm90TmaGmmaWarpSpecializedFP8ILi5ENS5_IJNS4_1CILi2EEESB_NSA_ILi1EEEEEENS1_35KernelTmaWarpSpecializedCooperativeEEENS5_IJNSA_ILi256EEESG_NSA_ILi64EEEEEENS_12float_e4m3_tENS5_IJlSC_lEEESJ_SK_NS4_8TiledMMAINS4_8MMA_AtomIJNS4_4SM904GMMA31MMA_64x256x32_F32E4M3E4M3_SS_TNILNSO_7ScaleInE1ELSQ_1EEEEEENS4_6LayoutINS5_IJSB_SC_SC_EEENS5_IJSC_NSA_ILi0EEESV_EEEEENS5_IJNS4_10UnderscoreESY_SY_EEEEENS4_23SM90_TMA_LOAD_MULTICASTENS4_14ComposedLayoutINS4_7SwizzleILi2ELi4ELi3EEENS4_18smem_ptr_flag_bitsILi8EEENST_INS5_IJNSA_ILi8EEESH_EEENS5_IJSH_SC_EEEEEEEvNS4_8identityES11_S1B_vS1C_EENS_8epilogue10collective6detail29Sm90TmaWarpSpecializedAdapterINS1F_15DefaultEpilogueISJ_SK_SK_NS1E_6thread17LinearCombinationISJ_Li1EffLNS1J_9ScaleType4KindE0ELNS_15FloatRoundStyleE2ESJ_EENS1_15EpilogueDefaultEEEEEvvEEEEvNT_6ParamsE --------------------------
	.section	.nv.shared._ZN7cutlass13device_kernelINS_4gemm6kernel13GemmUniversalIN4cute5tupleIJiiiiEEENS1_10collective13CollectiveMmaINS1_37MainloopSm90TmaGmmaWarpSpecializedFP8ILi5ENS5_IJNS4_1CILi2EEESB_NSA_ILi1EEEEEENS1_35KernelTmaWarpSpecializedCooperativeEEENS5_IJNSA_ILi256EEESG_NSA_ILi64EEEEEENS_12float_e4m3_tENS5_IJlSC_lEEESJ_SK_NS4_8TiledMMAINS4_8MMA_AtomIJNS4_4SM904GMMA31MMA_64x256x32_F32E4M3E4M3_SS_TNILNSO_7ScaleInE1ELSQ_1EEEEEENS4_6LayoutINS5_IJSB_SC_SC_EEENS5_IJSC_NSA_ILi0EEESV_EEEEENS5_IJNS4_10UnderscoreESY_SY_EEEEENS4_23SM90_TMA_LOAD_MULTICASTENS4_14ComposedLayoutINS4_7SwizzleILi2ELi4ELi3EEENS4_18smem_ptr_flag_bitsILi8EEENST_INS5_IJNSA_ILi8EEESH_EEENS5_IJSH_SC_EEEEEEEvNS4_8identityES11_S1B_vS1C_EENS_8epilogue10collective6detail29Sm90TmaWarpSpecializedAdapterINS1F_15DefaultEpilogueISJ_SK_SK_NS1E_6thread17LinearCombinationISJ_Li1EffLNS1J_9ScaleType4KindE0ELNS_15FloatRoundStyleE2ESJ_EENS1_15EpilogueDefaultEEEEEvvEEEEvNT_6ParamsE,"aw",@nobits
	.sectionflags	@""
	.align	16
	.zero		1024


//--------------------- .nv.shared.reserved.0     --------------------------
	.section	.nv.shared.reserved.0,"aw",@nobits
	.weak		__nv_reservedSMEM_offset_0_alias
	.size		__nv_reservedSMEM_offset_0_alias, 0, 0
	.other		__nv_reservedSMEM_offset_0_alias,@"STO_CUDA_RESERVED_SHARED STV_DEFAULT"
__nv_reservedSMEM_offset_0_alias:
	.zero		0


//--------------------- .nv.global                --------------------------
	.section	.nv.global,"aw",@nobits
.nv.global:
	.type		_ZN39_INTERNAL_d264c7fd_4_k_cu_7a4c1104_57564cute1_E,@object
	.size		_ZN39_INTERNAL_d264c7fd_4_k_cu_7a4c1104_57564cute1_E,(_ZN39_INTERNAL_d264c7fd_4_k_cu_7a4c1104_57564cuda3std3__45__cpo6cbeginE - _ZN39_INTERNAL_d264c7fd_4_k_cu_7a4c1104_57564cute1_E)
_ZN39_INTERNAL_d264c7fd_4_k_cu_7a4c1104_57564cute1_E:
	.zero		1
	.type		_ZN39_INTERNAL_d264c7fd_4_k_cu_7a4c1104_57564cuda3std3__45__cpo6cbeginE,@object
	.size		_ZN39_INTERNAL_d264c7fd_4_k_cu_7a4c1104_57564cuda3std3__45__cpo6cbeginE,(_ZN39_INTERNAL_d264c7fd_4_k_cu_7a4c1104_57564cuda3std3__48in_placeE - _ZN39_INTERNAL_d264c7fd_4_k_cu_7a4c1104_57564cuda3std3__45__cpo6cbeginE)
_ZN39_INTERNAL_d264c7fd_4_k_cu_7a4c1104_57564cuda3std3__45__cpo6cbeginE:
	.zero		1
	.type		_ZN39_INTERNAL_d264c7fd_4_k_cu_7a4c1104_57564cuda3std3__48in_placeE,@object
	.size		_ZN39_INTERNAL_d264c7fd_4_k_cu_7a4c1104_57564cuda3std3__48in_placeE,(_ZN39_INTERNAL_d264c7fd_4_k_cu_7a4c1104_57564cuda3std6ranges3__45__cpo9iter_moveE - _ZN39_INTERNAL_d264c7fd_4_k_cu_7a4c1104_57564cuda3std3__48in_placeE)
_ZN39_INTERNAL_d264c7fd_4_k_cu_7a4c1104_57564cuda3std3__48in_placeE:
	.zero		1
	.type		_ZN39_INTERNAL_d264c7fd_4_k_cu_7a4c1104_57564cuda3std6ranges3__45__cpo9iter_moveE,@object
	.size		_ZN39_INTERNAL_d264c7fd_4_k_cu_7a4c1104_57564cuda3std6ranges3__45__cpo9iter_moveE,(_ZN39_INTERNAL_d264c7fd_4_k_cu_7a4c1104_57564cuda3std3__45__cpo5beginE - _ZN39_INTERNAL_d264c7fd_4_k_cu_7a4c1104_57564cuda3std6ranges3__45__cpo9iter_moveE)
_ZN39_INTERNAL_d264c7fd_4_k_cu_7a4c1104_57564cuda3std6ranges3__45__cpo9iter_moveE:
	.zero		1
	.type		_ZN39_INTERNAL_d264c7fd_4_k_cu_7a4c1104_57564cuda3std3__45__cpo5beginE,@object
	.size		_ZN39_INTERNAL_d264c7fd_4_k_cu_7a4c1104_57564cuda3std3__45__cpo5beginE,(_ZN39_INTERNAL_d264c7fd_4_k_cu_7a4c1104_57564cuda3std3__441_GLOBAL__N__d264c7fd_4_k_cu_7a4c1104_57566ignoreE - _ZN39_INTERNAL_d264c7fd_4_k_cu_7a4c1104_57564cuda3std3__45__cpo5beginE)
_ZN39_INTERNAL_d264c7fd_4_k_cu_7a4c1104_57564cuda3std3__45__cpo5beginE:
	.zero		1
	.type		_ZN39_INTERNAL_d264c7fd_4_k_cu_7a4c1104_57564cuda3std3__441_GLOBAL__N__d264c7fd_4_k_cu_7a4c1104_57566ignoreE,@object
	.size		_ZN39_INTERNAL_d264c7fd_4_k_cu_7a4c1104_57564cuda3std3__441_GLOBAL__N__d264c7fd_4_k_cu_7a4c1104_57566ignoreE,(_ZN39_INTERNAL_d264c7fd_4_k_cu_7a4c1104_57564cute7productE - _ZN39_INTERNAL_d264c7fd_4_k_cu_7a4c1104_57564cuda3std3__441_GLOBAL__N__d264c7fd_4_k_cu_7a4c1104_57566ignoreE)
_ZN39_INTERNAL_d264c7fd_4_k_cu_7a4c1104_57564cuda3std3__441_GLOBAL__N__d264c7fd_4_k_cu_7a4c1104_57566ignoreE:
	.zero		1
	.type		_ZN39_INTERNAL_d264c7fd_4_k_cu_7a4c1104_57564cute7productE,@object
	.size		_ZN39_INTERNAL_d264c7fd_4_k_cu_7a4c1104_57564cute7productE,(_ZN39_INTERNAL_d264c7fd_4_k_cu_7a4c1104_57564cuda3std3__45__cpo3endE - _ZN39_INTERNAL_d264c7fd_4_k_cu_7a4c1104_57564cute7productE)
_ZN39_INTERNAL_d264c7fd_4_k_cu_7a4c1104_57564cute7productE:
	.zero		1
	.type		_ZN39_INTERNAL_d264c7fd_4_k_cu_7a4c1104_57564cuda3std3__45__cpo3endE,@object
	.size		_ZN39_INTERNAL_d264c7fd_4_k_cu_7a4c1104_57564cuda3std3__45__cpo3endE,(_ZN39_INTERNAL_d264c7fd_4_k_cu_7a4c1104_57564cuda3std3__419piecewise_constructE - _ZN39_INTERNAL_d264c7fd_4_k_cu_7a4c1104_57564cuda3std3__45__cpo3endE)
_ZN39_INTERNAL_d264c7fd_4_k_cu_7a4c1104_57564cuda3std3__45__cpo3endE:
	.zero		1
	.type		_ZN39_INTERNAL_d264c7fd_4_k_cu_7a4c1104_57564cuda3std3__419piecewise_constructE,@object
	.size		_ZN39_INTERNAL_d264c7fd_4_k_cu_7a4c1104_57564cuda3std3__419piecewise_constructE,(_ZN39_INTERNAL_d264c7fd_4_k_cu_7a4c1104_57564cuda3std3__45__cpo4cendE - _ZN39_INTERNAL_d264c7fd_4_k_cu_7a4c1104_57564cuda3std3__419piecewise_constructE)
_ZN39_INTERNAL_d264c7fd_4_k_cu_7a4c1104_57564cuda3std3__419piecewise_constructE:
	.zero		1
	.type		_ZN39_INTERNAL_d264c7fd_4_k_cu_7a4c1104_57564cuda3std3__45__cpo4cendE,@object
	.size		_ZN39_INTERNAL_d264c7fd_4_k_cu_7a4c1104_57564cuda3std3__45__cpo4cendE,(_ZN39_INTERNAL_d264c7fd_4_k_cu_7a4c1104_57564cuda3std6ranges3__45__cpo4swapE - _ZN39_INTERNAL_d264c7fd_4_k_cu_7a4c1104_57564cuda3std3__45__cpo4cendE)
_ZN39_INTERNAL_d264c7fd_4_k_cu_7a4c1104_57564cuda3std3__45__cpo4cendE:
	.zero		1
	.type		_ZN39_INTERNAL_d264c7fd_4_k_cu_7a4c1104_57564cuda3std6ranges3__45__cpo4swapE,@object
	.size		_ZN39_INTERNAL_d264c7fd_4_k_cu_7a4c1104_57564cuda3std6ranges3__45__cpo4swapE,(.L_7 - _ZN39_INTERNAL_d264c7fd_4_k_cu_7a4c1104_57564cuda3std6ranges3__45__cpo4swapE)
_ZN39_INTERNAL_d264c7fd_4_k_cu_7a4c1104_57564cuda3std6ranges3__45__cpo4swapE:
	.zero		1
.L_7:


//--------------------- .nv.constant0._ZN7cutlass13device_kernelINS_4gemm6kernel13GemmUniversalIN4cute5tupleIJiiiiEEENS1_10collective13CollectiveMmaINS1_37MainloopSm90TmaGmmaWarpSpecializedFP8ILi5ENS5_IJNS4_1CILi2EEESB_NSA_ILi1EEEEEENS1_35KernelTmaWarpSpecializedCooperativeEEENS5_IJNSA_ILi256EEESG_NSA_ILi64EEEEEENS_12float_e4m3_tENS5_IJlSC_lEEESJ_SK_NS4_8TiledMMAINS4_8MMA_AtomIJNS4_4SM904GMMA31MMA_64x256x32_F32E4M3E4M3_SS_TNILNSO_7ScaleInE1ELSQ_1EEEEEENS4_6LayoutINS5_IJSB_SC_SC_EEENS5_IJSC_NSA_ILi0EEESV_EEEEENS5_IJNS4_10UnderscoreESY_SY_EEEEENS4_23SM90_TMA_LOAD_MULTICASTENS4_14ComposedLayoutINS4_7SwizzleILi2ELi4ELi3EEENS4_18smem_ptr_flag_bitsILi8EEENST_INS5_IJNSA_ILi8EEESH_EEENS5_IJSH_SC_EEEEEEEvNS4_8identityES11_S1B_vS1C_EENS_8epilogue10collective6detail29Sm90TmaWarpSpecializedAdapterINS1F_15DefaultEpilogueISJ_SK_SK_NS1E_6thread17LinearCombinationISJ_Li1EffLNS1J_9ScaleType4KindE0ELNS_15FloatRoundStyleE2ESJ_EENS1_15EpilogueDefaultEEEEEvvEEEEvNT_6ParamsE --------------------------
	.section	.nv.constant0._ZN7cutlass13device_kernelINS_4gemm6kernel13GemmUniversalIN4cute5tupleIJiiiiEEENS1_10collective13CollectiveMmaINS1_37MainloopSm90TmaGmmaWarpSpecializedFP8ILi5ENS5_IJNS4_1CILi2EEESB_NSA_ILi1EEEEEENS1_35KernelTmaWarpSpecializedCooperativeEEENS5_IJNSA_ILi256EEESG_NSA_ILi64EEEEEENS_12float_e4m3_tENS5_IJlSC_lEEESJ_SK_NS4_8TiledMMAINS4_8MMA_AtomIJNS4_4SM904GMMA31MMA_64x256x32_F32E4M3E4M3_SS_TNILNSO_7ScaleInE1ELSQ_1EEEEEENS4_6LayoutINS5_IJSB_SC_SC_EEENS5_IJSC_NSA_ILi0EEESV_EEEEENS5_IJNS4_10UnderscoreESY_SY_EEEEENS4_23SM90_TMA_LOAD_MULTICASTENS4_14ComposedLayoutINS4_7SwizzleILi2ELi4ELi3EEENS4_18smem_ptr_flag_bitsILi8EEENST_INS5_IJNSA_ILi8EEESH_EEENS5_IJSH_SC_EEEEEEEvNS4_8identityES11_S1B_vS1C_EENS_8epilogue10collective6detail29Sm90TmaWarpSpecializedAdapterINS1F_15DefaultEpilogueISJ_SK_SK_NS1E_6thread17LinearCombinationISJ_Li1EffLNS1J_9ScaleType4KindE0ELNS_15FloatRoundStyleE2ESJ_EENS1_15EpilogueDefaultEEEEEvvEEEEvNT_6ParamsE,"a",@progbits
	.sectionflags	@""
	.align	4
.nv.constant0._ZN7cutlass13device_kernelINS_4gemm6kernel13GemmUniversalIN4cute5tupleIJiiiiEEENS1_10collective13CollectiveMmaINS1_37MainloopSm90TmaGmmaWarpSpecializedFP8ILi5ENS5_IJNS4_1CILi2EEESB_NSA_ILi1EEEEEENS1_35KernelTmaWarpSpecializedCooperativeEEENS5_IJNSA_ILi256EEESG_NSA_ILi64EEEEEENS_12float_e4m3_tENS5_IJlSC_lEEESJ_SK_NS4_8TiledMMAINS4_8MMA_AtomIJNS4_4SM904GMMA31MMA_64x256x32_F32E4M3E4M3_SS_TNILNSO_7ScaleInE1ELSQ_1EEEEEENS4_6LayoutINS5_IJSB_SC_SC_EEENS5_IJSC_NSA_ILi0EEESV_EEEEENS5_IJNS4_10UnderscoreESY_SY_EEEEENS4_23SM90_TMA_LOAD_MULTICASTENS4_14ComposedLayoutINS4_7SwizzleILi2ELi4ELi3EEENS4_18smem_ptr_flag_bitsILi8EEENST_INS5_IJNSA_ILi8EEESH_EEENS5_IJSH_SC_EEEEEEEvNS4_8identityES11_S1B_vS1C_EENS_8epilogue10collective6detail29Sm90TmaWarpSpecializedAdapterINS1F_15DefaultEpilogueISJ_SK_SK_NS1E_6thread17LinearCombinationISJ_Li1EffLNS1J_9ScaleType4KindE0ELNS_15FloatRoundStyleE2ESJ_EENS1_15EpilogueDefaultEEEEEvvEEEEvNT_6ParamsE:
	.zero		1664


//--------------------- SYMBOLS --------------------------

	.type		.nv.reservedSmem.offset0,@object
	.size		.nv.reservedSmem.offset0,0x4
